	.target	sm_90a

	.elftype	@"ET_EXEC"


//--------------------- .note.nv.tkinfo           --------------------------
	.section	.note.nv.tkinfo,"",@"SHT_NOTE"
	.sectionflags	@"SHF_NOTE_NV_TKINFO"
	.tkinfo
        /*0018*/ 	.word	0x00000002
        /*0030*/ 	.string	""
        /*0030*/ 	.string	"ptxas"
        /*0030*/ 	.string	"Cuda compilation tools, release 13.0, V13.0.88"
        /*0030*/ 	.string	"Build cuda_13.0.r13.0/compiler.36424714_0"
        /*0030*/ 	.string	"-arch sm_90a -m 64 "



//--------------------- .note.nv.cuinfo           --------------------------
	.section	.note.nv.cuinfo,"",@"SHT_NOTE"
	.sectionflags	@"SHF_NOTE_NV_CUINFO"
        /*0018*/ 	.short	0x0002
        /*001a*/ 	.short	0x005a
        /*001c*/ 	.short	0x0082
	.zero		2


//--------------------- .nv.info                  --------------------------
	.section	.nv.info,"",@"SHT_CUDA_INFO"
	.align	4


	//----- nvinfo : EIATTR_REGCOUNT
	.align		4
        /*0000*/ 	.byte	0x04, 0x2f
        /*0002*/ 	.short	(.L_15 - .L_14)
	.align		4
.L_14:
        /*0004*/ 	.word	index@(_ZN7cutlass13device_kernelINS_4gemm6kernel13GemmUniversalIN4cute5tupleIJiiiiEEENS1_10collective13CollectiveMmaINS1_34MainloopSm90TmaGmmaWarpSpecializedILi2ENS5_IJNS4_1CILi2EEESB_NSA_ILi1EEEEEENS1_35KernelTmaWarpSpecializedCooperativeEEENS5_IJNSA_ILi128EEESG_NSA_ILi64EEEEEENS_6half_tENS5_IJSC_llEEESJ_SK_NS4_8TiledMMAINS4_8MMA_AtomIJNS4_4SM904GMMA26MMA_64x128x16_F32F16F16_SSILNSO_5MajorE1ELSQ_1ELNSO_7ScaleInE1ELSR_1EEEEEENS4_6LayoutINS5_IJSB_SC_SC_EEENS5_IJSC_NSA_ILi0EEESW_EEEEENS5_IJNS4_10UnderscoreESZ_SZ_EEEEENS4_23SM90_TMA_LOAD_MULTICASTENS4_14ComposedLayoutINS4_7SwizzleILi3ELi4ELi3EEENS4_18smem_ptr_flag_bitsILi16EEENSU_INS5_IJSH_NSA_ILi8EEEEEENS5_IJSC_SH_EEEEEEEvNS4_8identityES12_S1C_vS1D_EENS_8epilogue10collective6detail29Sm90TmaWarpSpecializedAdapterINS1G_15DefaultEpilogueISJ_NS5_IJlSC_lEEES1K_NS1F_6thread17LinearCombinationISJ_Li1EffLNS1L_9ScaleType4KindE0ELNS_15FloatRoundStyleE2ESJ_EENS1_15EpilogueDefaultEEEEEvvEEEEvNT_6ParamsE)
        /*0008*/ 	.word	0x000000a8


	//----- nvinfo : EIATTR_FRAME_SIZE
	.align		4
.L_15:
        /*000c*/ 	.byte	0x04, 0x11
        /*000e*/ 	.short	(.L_17 - .L_16)
	.align		4
.L_16:
        /*0010*/ 	.word	index@(_ZN7cutlass13device_kernelINS_4gemm6kernel13GemmUniversalIN4cute5tupleIJiiiiEEENS1_10collective13CollectiveMmaINS1_34MainloopSm90TmaGmmaWarpSpecializedILi2ENS5_IJNS4_1CILi2EEESB_NSA_ILi1EEEEEENS1_35KernelTmaWarpSpecializedCooperativeEEENS5_IJNSA_ILi128EEESG_NSA_ILi64EEEEEENS_6half_tENS5_IJSC_llEEESJ_SK_NS4_8TiledMMAINS4_8MMA_AtomIJNS4_4SM904GMMA26MMA_64x128x16_F32F16F16_SSILNSO_5MajorE1ELSQ_1ELNSO_7ScaleInE1ELSR_1EEEEEENS4_6LayoutINS5_IJSB_SC_SC_EEENS5_IJSC_NSA_ILi0EEESW_EEEEENS5_IJNS4_10UnderscoreESZ_SZ_EEEEENS4_23SM90_TMA_LOAD_MULTICASTENS4_14ComposedLayoutINS4_7SwizzleILi3ELi4ELi3EEENS4_18smem_ptr_flag_bitsILi16EEENSU_INS5_IJSH_NSA_ILi8EEEEEENS5_IJSC_SH_EEEEEEEvNS4_8identityES12_S1C_vS1D_EENS_8epilogue10collective6detail29Sm90TmaWarpSpecializedAdapterINS1G_15DefaultEpilogueISJ_NS5_IJlSC_lEEES1K_NS1F_6thread17LinearCombinationISJ_Li1EffLNS1L_9ScaleType4KindE0ELNS_15FloatRoundStyleE2ESJ_EENS1_15EpilogueDefaultEEEEEvvEEEEvNT_6ParamsE)
        /*0014*/ 	.word	0x00000000


	//----- nvinfo : EIATTR_MIN_STACK_SIZE
	.align		4
.L_17:
        /*0018*/ 	.byte	0x04, 0x12
        /*001a*/ 	.short	(.L_19 - .L_18)
	.align		4
.L_18:
        /*001c*/ 	.word	index@(_ZN7cutlass13device_kernelINS_4gemm6kernel13GemmUniversalIN4cute5tupleIJiiiiEEENS1_10collective13CollectiveMmaINS1_34MainloopSm90TmaGmmaWarpSpecializedILi2ENS5_IJNS4_1CILi2EEESB_NSA_ILi1EEEEEENS1_35KernelTmaWarpSpecializedCooperativeEEENS5_IJNSA_ILi128EEESG_NSA_ILi64EEEEEENS_6half_tENS5_IJSC_llEEESJ_SK_NS4_8TiledMMAINS4_8MMA_AtomIJNS4_4SM904GMMA26MMA_64x128x16_F32F16F16_SSILNSO_5MajorE1ELSQ_1ELNSO_7ScaleInE1ELSR_1EEEEEENS4_6LayoutINS5_IJSB_SC_SC_EEENS5_IJSC_NSA_ILi0EEESW_EEEEENS5_IJNS4_10UnderscoreESZ_SZ_EEEEENS4_23SM90_TMA_LOAD_MULTICASTENS4_14ComposedLayoutINS4_7SwizzleILi3ELi4ELi3EEENS4_18smem_ptr_flag_bitsILi16EEENSU_INS5_IJSH_NSA_ILi8EEEEEENS5_IJSC_SH_EEEEEEEvNS4_8identityES12_S1C_vS1D_EENS_8epilogue10collective6detail29Sm90TmaWarpSpecializedAdapterINS1G_15DefaultEpilogueISJ_NS5_IJlSC_lEEES1K_NS1F_6thread17LinearCombinationISJ_Li1EffLNS1L_9ScaleType4KindE0ELNS_15FloatRoundStyleE2ESJ_EENS1_15EpilogueDefaultEEEEEvvEEEEvNT_6ParamsE)
        /*0020*/ 	.word	0x00000000
.L_19:


//--------------------- .nv.compat                --------------------------
	.section	.nv.compat,"",@"SHT_CUDA_COMPAT_INFO"
	.align	4
        /*0000*/ 	.byte	0x02, 0x09, 0x01, 0x00, 0x02, 0x02, 0x04, 0x00, 0x02, 0x05, 0x05, 0x00, 0x03, 0x07, 0x01, 0x01
        /*0010*/ 	.byte	0x02, 0x03, 0x01, 0x00, 0x02, 0x06, 0x01, 0x00, 0x04, 0x0b, 0x08, 0x00, 0x00, 0x00, 0x00, 0x00
        /*0020*/ 	.byte	0x00, 0x00, 0x00, 0x00


//--------------------- .nv.info._ZN7cutlass13device_kernelINS_4gemm6kernel13GemmUniversalIN4cute5tupleIJiiiiEEENS1_10collective13CollectiveMmaINS1_34MainloopSm90TmaGmmaWarpSpecializedILi2ENS5_IJNS4_1CILi2EEESB_NSA_ILi1EEEEEENS1_35KernelTmaWarpSpecializedCooperativeEEENS5_IJNSA_ILi128EEESG_NSA_ILi64EEEEEENS_6half_tENS5_IJSC_llEEESJ_SK_NS4_8TiledMMAINS4_8MMA_AtomIJNS4_4SM904GMMA26MMA_64x128x16_F32F16F16_SSILNSO_5MajorE1ELSQ_1ELNSO_7ScaleInE1ELSR_1EEEEEENS4_6LayoutINS5_IJSB_SC_SC_EEENS5_IJSC_NSA_ILi0EEESW_EEEEENS5_IJNS4_10UnderscoreESZ_SZ_EEEEENS4_23SM90_TMA_LOAD_MULTICASTENS4_14ComposedLayoutINS4_7SwizzleILi3ELi4ELi3EEENS4_18smem_ptr_flag_bitsILi16EEENSU_INS5_IJSH_NSA_ILi8EEEEEENS5_IJSC_SH_EEEEEEEvNS4_8identityES12_S1C_vS1D_EENS_8epilogue10collective6detail29Sm90TmaWarpSpecializedAdapterINS1G_15DefaultEpilogueISJ_NS5_IJlSC_lEEES1K_NS1F_6thread17LinearCombinationISJ_Li1EffLNS1L_9ScaleType4KindE0ELNS_15FloatRoundStyleE2ESJ_EENS1_15EpilogueDefaultEEEEEvvEEEEvNT_6ParamsE --------------------------
	.section	.nv.info._ZN7cutlass13device_kernelINS_4gemm6kernel13GemmUniversalIN4cute5tupleIJiiiiEEENS1_10collective13CollectiveMmaINS1_34MainloopSm90TmaGmmaWarpSpecializedILi2ENS5_IJNS4_1CILi2EEESB_NSA_ILi1EEEEEENS1_35KernelTmaWarpSpecializedCooperativeEEENS5_IJNSA_ILi128EEESG_NSA_ILi64EEEEEENS_6half_tENS5_IJSC_llEEESJ_SK_NS4_8TiledMMAINS4_8MMA_AtomIJNS4_4SM904GMMA26MMA_64x128x16_F32F16F16_SSILNSO_5MajorE1ELSQ_1ELNSO_7ScaleInE1ELSR_1EEEEEENS4_6LayoutINS5_IJSB_SC_SC_EEENS5_IJSC_NSA_ILi0EEESW_EEEEENS5_IJNS4_10UnderscoreESZ_SZ_EEEEENS4_23SM90_TMA_LOAD_MULTICASTENS4_14ComposedLayoutINS4_7SwizzleILi3ELi4ELi3EEENS4_18smem_ptr_flag_bitsILi16EEENSU_INS5_IJSH_NSA_ILi8EEEEEENS5_IJSC_SH_EEEEEEEvNS4_8identityES12_S1C_vS1D_EENS_8epilogue10collective6detail29Sm90TmaWarpSpecializedAdapterINS1G_15DefaultEpilogueISJ_NS5_IJlSC_lEEES1K_NS1F_6thread17LinearCombinationISJ_Li1EffLNS1L_9ScaleType4KindE0ELNS_15FloatRoundStyleE2ESJ_EENS1_15EpilogueDefaultEEEEEvvEEEEvNT_6ParamsE,"",@"SHT_CUDA_INFO"
	.sectionflags	@""
	.align	4


	//----- nvinfo : EIATTR_CUDA_API_VERSION
	.align		4
        /*0000*/ 	.byte	0x04, 0x37
        /*0002*/ 	.short	(.L_21 - .L_20)
.L_20:
        /*0004*/ 	.word	0x00000082


	//----- nvinfo : EIATTR_KPARAM_INFO
	.align		4
.L_21:
        /*0008*/ 	.byte	0x04, 0x17
        /*000a*/ 	.short	(.L_23 - .L_22)
.L_22:
        /*000c*/ 	.word	0x00000000
        /*0010*/ 	.short	0x0000
        /*0012*/ 	.short	0x0070
        /*0014*/ 	.byte	0x00, 0xf0, 0x01, 0x10


	//----- nvinfo : EIATTR_SPARSE_MMA_MASK
	.align		4
.L_23:
        /*0018*/ 	.byte	0x03, 0x50
        /*001a*/ 	.short	0x0000


	//----- nvinfo : EIATTR_MAXREG_COUNT
	.align		4
        /*001c*/ 	.byte	0x03, 0x1b
        /*001e*/ 	.short	0x00a8


	//----- nvinfo : EIATTR_NUM_BARRIERS
	.align		4
        /*0020*/ 	.byte	0x02, 0x4c
        /*0022*/ 	.byte	0x01
	.zero		1


	//----- nvinfo : EIATTR_EXTERNS
	.align		4
        /*0024*/ 	.byte	0x04, 0x0f
        /*0026*/ 	.short	(.L_25 - .L_24)


	//   ....[0]....
	.align		4
.L_24:
        /*0028*/ 	.word	index@(__assertfail)


	//----- nvinfo : EIATTR_MERCURY_ISA_VERSION
	.align		4
.L_25:
        /*002c*/ 	.byte	0x03, 0x5f
        /*002e*/ 	.short	0x0101


	//----- nvinfo : EIATTR_INT_WARP_WIDE_INSTR_OFFSETS
	.align		4
        /*0030*/ 	.byte	0x04, 0x31
        /*0032*/ 	.short	(.L_27 - .L_26)


	//   ....[0]....
.L_26:
        /*0034*/ 	.word	0x00000440


	//   ....[1]....
        /*0038*/ 	.word	0x00000460


	//   ....[2]....
        /*003c*/ 	.word	0x00000640


	//   ....[3]....
        /*0040*/ 	.word	0x00001eb0


	//----- nvinfo : EIATTR_COOP_GROUP_MASK_REGIDS
	.align		4
.L_27:
        /*0044*/ 	.byte	0x04, 0x29
        /*0046*/ 	.short	(.L_29 - .L_28)


	//   ....[0]....
.L_28:
        /*0048*/ 	.word	0xffffffff


	//   ....[1]....
        /*004c*/ 	.word	0xffffffff


	//   ....[2]....
        /*0050*/ 	.word	0xffffffff


	//   ....[3]....
        /*0054*/ 	.word	0xffffffff


	//   ....[4]....
        /*0058*/ 	.word	0xffffffff


	//   ....[5]....
        /*005c*/ 	.word	0xffffffff


	//----- nvinfo : EIATTR_COOP_GROUP_INSTR_OFFSETS
	.align		4
.L_29:
        /*0060*/ 	.byte	0x04, 0x28
        /*0062*/ 	.short	(.L_31 - .L_30)


	//   ....[0]....
.L_30:
        /*0064*/ 	.word	0x00000060


	//   ....[1]....
        /*0068*/ 	.word	0x00000070


	//   ....[2]....
        /*006c*/ 	.word	0x00000130


	//   ....[3]....
        /*0070*/ 	.word	0x00000290


	//   ....[4]....
        /*0074*/ 	.word	0x000007c0


	//   ....[5]....
        /*0078*/ 	.word	0x00001440


	//----- nvinfo : EIATTR_REG_RECONFIG
	.align		4
.L_31:
        /*007c*/ 	.byte	0x01, 0x54
	.zero		2


	//----- nvinfo : EIATTR_SYSCALL_OFFSETS
	.align		4
        /*0080*/ 	.byte	0x04, 0x46
        /*0082*/ 	.short	(.L_33 - .L_32)


	//   ....[0]....
.L_32:
        /*0084*/ 	.word	0x00001620


	//----- nvinfo : EIATTR_MBARRIER_INSTR_OFFSETS
	.align		4
.L_33:
        /*0088*/ 	.byte	0x04, 0x39
        /*008a*/ 	.short	(.L_35 - .L_34)


	//   ....[0]....
.L_34:
        /*008c*/ 	.word	0x00000230
        /*0090*/ 	.word	0x000000ff
        /*0094*/ 	.word	0x00000000
        /*0098*/ 	.short	0x0100
        /*009a*/ 	.byte	0x08
	.zero		1


	//   ....[1]....
        /*009c*/ 	.word	0x00000240
        /*00a0*/ 	.word	0x000000ff
        /*00a4*/ 	.word	0x00000010
        /*00a8*/ 	.short	0x0100
        /*00aa*/ 	.byte	0x08
	.zero		1


	//   ....[2]....
        /*00ac*/ 	.word	0x00000250
        /*00b0*/ 	.word	0x000000ff
        /*00b4*/ 	.word	0x00000008
        /*00b8*/ 	.short	0x0100
        /*00ba*/ 	.byte	0x08
	.zero		1


	//   ....[3]....
        /*00bc*/ 	.word	0x00000260
        /*00c0*/ 	.word	0x000000ff
        /*00c4*/ 	.word	0x00000018
        /*00c8*/ 	.short	0x0100
        /*00ca*/ 	.byte	0x08
	.zero		1


	//   ....[4]....
        /*00cc*/ 	.word	0x000006d0
        /*00d0*/ 	.word	0x000000ff
        /*00d4*/ 	.word	0x00000030
        /*00d8*/ 	.short	0x0100
        /*00da*/ 	.byte	0x06
	.zero		1


	//   ....[5]....
        /*00dc*/ 	.word	0x00000760
        /*00e0*/ 	.word	0x000000ff
        /*00e4*/ 	.word	0x00000038
        /*00e8*/ 	.short	0x0100
        /*00ea*/ 	.byte	0x06
	.zero		1


	//   ....[6]....
        /*00ec*/ 	.word	0x000016e0
        /*00f0*/ 	.word	0x00000003
        /*00f4*/ 	.word	0x00000000
        /*00f8*/ 	.short	0x010a
        /*00fa*/ 	.byte	0x3f
	.zero		1


	//   ....[7]....
        /*00fc*/ 	.word	0x00001740
        /*0100*/ 	.word	0x00000003
        /*0104*/ 	.word	0x00000000
        /*0108*/ 	.short	0x010a
        /*010a*/ 	.byte	0x3f
	.zero		1


	//   ....[8]....
        /*010c*/ 	.word	0x00001ac0
        /*0110*/ 	.word	0x00000005
        /*0114*/ 	.word	0x00000000
        /*0118*/ 	.short	0x010a
        /*011a*/ 	.byte	0x3f
	.zero		1


	//   ....[9]....
        /*011c*/ 	.word	0x00001b00
        /*0120*/ 	.word	0x00000005
        /*0124*/ 	.word	0x00000000
        /*0128*/ 	.short	0x010a
        /*012a*/ 	.byte	0x3f
	.zero		1


	//   ....[10]....
        /*012c*/ 	.word	0x00001d60
        /*0130*/ 	.word	0x00000004
        /*0134*/ 	.word	0x00000000
        /*0138*/ 	.short	0x0101
        /*013a*/ 	.byte	0x3f
	.zero		1


	//   ....[11]....
        /*013c*/ 	.word	0x00001f20
        /*0140*/ 	.word	0x00000000
        /*0144*/ 	.word	0x00000000
        /*0148*/ 	.short	0x0101
        /*014a*/ 	.byte	0x3f
	.zero		1


	//   ....[12]....
        /*014c*/ 	.word	0x00007150
        /*0150*/ 	.word	0x00000014
        /*0154*/ 	.word	0x00000010
        /*0158*/ 	.short	0x010a
        /*015a*/ 	.byte	0x3f
	.zero		1


	//   ....[13]....
        /*015c*/ 	.word	0x00007600
        /*0160*/ 	.word	0x00000004
        /*0164*/ 	.word	0x00000038
        /*0168*/ 	.short	0x0101
        /*016a*/ 	.byte	0x3f
	.zero		1


	//   ....[14]....
        /*016c*/ 	.word	0x00007d20
        /*0170*/ 	.word	0x00000005
        /*0174*/ 	.word	0x00000000
        /*0178*/ 	.short	0x010a
        /*017a*/ 	.byte	0x3f
	.zero		1


	//   ....[15]....
        /*017c*/ 	.word	0x00007da0
        /*0180*/ 	.word	0x00000009
        /*0184*/ 	.word	0x00000000
        /*0188*/ 	.short	0x010a
        /*018a*/ 	.byte	0x3f
	.zero		1


	//   ....[16]....
        /*018c*/ 	.word	0x00007e00
        /*0190*/ 	.word	0x00000003
        /*0194*/ 	.word	0x00000000
        /*0198*/ 	.short	0x010a
        /*019a*/ 	.byte	0x3f
	.zero		1


	//   ....[17]....
        /*019c*/ 	.word	0x00007e50
        /*01a0*/ 	.word	0x00000005
        /*01a4*/ 	.word	0x00000000
        /*01a8*/ 	.short	0x010a
        /*01aa*/ 	.byte	0x3f
	.zero		1


	//   ....[18]....
        /*01ac*/ 	.word	0x00007f20
        /*01b0*/ 	.word	0x00000014
        /*01b4*/ 	.word	0x00000010
        /*01b8*/ 	.short	0x010a
        /*01ba*/ 	.byte	0x3f
	.zero		1


	//   ....[19]....
        /*01bc*/ 	.word	0x00007ff0
        /*01c0*/ 	.word	0x00000005
        /*01c4*/ 	.word	0x00000000
        /*01c8*/ 	.short	0x010a
        /*01ca*/ 	.byte	0x3f
	.zero		1


	//----- nvinfo : EIATTR_NUM_MBARRIERS
	.align		4
.L_35:
        /*01cc*/ 	.byte	0x03, 0x38
        /*01ce*/ 	.short	0x0006


	//----- nvinfo : EIATTR_EXIT_INSTR_OFFSETS
	.align		4
        /*01d0*/ 	.byte	0x04, 0x1c
        /*01d2*/ 	.short	(.L_37 - .L_36)


	//   ....[0]....
.L_36:
        /*01d4*/ 	.word	0x00000990


	//   ....[1]....
        /*01d8*/ 	.word	0x000011a0


	//   ....[2]....
        /*01dc*/ 	.word	0x000067c0


	//   ....[3]....
        /*01e0*/ 	.word	0x00006d20


	//   ....[4]....
        /*01e4*/ 	.word	0x00007df0


	//----- nvinfo : EIATTR_MAX_THREADS
	.align		4
.L_37:
        /*01e8*/ 	.byte	0x04, 0x05
        /*01ea*/ 	.short	(.L_39 - .L_38)
.L_38:
        /*01ec*/ 	.word	0x00000180
        /*01f0*/ 	.word	0x00000001
        /*01f4*/ 	.word	0x00000001


	//----- nvinfo : EIATTR_CRS_STACK_SIZE
	.align		4
.L_39:
        /*01f8*/ 	.byte	0x04, 0x1e
        /*01fa*/ 	.short	(.L_41 - .L_40)
.L_40:
        /*01fc*/ 	.word	0x00000000


	//----- nvinfo : EIATTR_CBANK_PARAM_SIZE
	.align		4
.L_41:
        /*0200*/ 	.byte	0x03, 0x19
        /*0202*/ 	.short	0x0470


	//----- nvinfo : EIATTR_PARAM_CBANK
	.align		4
        /*0204*/ 	.byte	0x04, 0x0a
        /*0206*/ 	.short	(.L_43 - .L_42)
	.align		4
.L_42:
        /*0208*/ 	.word	index@(.nv.constant0._ZN7cutlass13device_kernelINS_4gemm6kernel13GemmUniversalIN4cute5tupleIJiiiiEEENS1_10collective13CollectiveMmaINS1_34MainloopSm90TmaGmmaWarpSpecializedILi2ENS5_IJNS4_1CILi2EEESB_NSA_ILi1EEEEEENS1_35KernelTmaWarpSpecializedCooperativeEEENS5_IJNSA_ILi128EEESG_NSA_ILi64EEEEEENS_6half_tENS5_IJSC_llEEESJ_SK_NS4_8TiledMMAINS4_8MMA_AtomIJNS4_4SM904GMMA26MMA_64x128x16_F32F16F16_SSILNSO_5MajorE1ELSQ_1ELNSO_7ScaleInE1ELSR_1EEEEEENS4_6LayoutINS5_IJSB_SC_SC_EEENS5_IJSC_NSA_ILi0EEESW_EEEEENS5_IJNS4_10UnderscoreESZ_SZ_EEEEENS4_23SM90_TMA_LOAD_MULTICASTENS4_14ComposedLayoutINS4_7SwizzleILi3ELi4ELi3EEENS4_18smem_ptr_flag_bitsILi16EEENSU_INS5_IJSH_NSA_ILi8EEEEEENS5_IJSC_SH_EEEEEEEvNS4_8identityES12_S1C_vS1D_EENS_8epilogue10collective6detail29Sm90TmaWarpSpecializedAdapterINS1G_15DefaultEpilogueISJ_NS5_IJlSC_lEEES1K_NS1F_6thread17LinearCombinationISJ_Li1EffLNS1L_9ScaleType4KindE0ELNS_15FloatRoundStyleE2ESJ_EENS1_15EpilogueDefaultEEEEEvvEEEEvNT_6ParamsE)
        /*020c*/ 	.short	0x0210
        /*020e*/ 	.short	0x0470


	//----- nvinfo : EIATTR_SW_WAR
	.align		4
.L_43:
        /*0210*/ 	.byte	0x04, 0x36
        /*0212*/ 	.short	(.L_45 - .L_44)
.L_44:
        /*0214*/ 	.word	0x00000008
.L_45:


//--------------------- .nv.callgraph             --------------------------
	.section	.nv.callgraph,"",@"SHT_CUDA_CALLGRAPH"
	.align	4
	.sectionentsize	8
	.align		4
        /*0000*/ 	.word	0x00000000
	.align		4
        /*0004*/ 	.word	0xffffffff
	.align		4
        /*0008*/ 	.word	index@(_ZN7cutlass13device_kernelINS_4gemm6kernel13GemmUniversalIN4cute5tupleIJiiiiEEENS1_10collective13CollectiveMmaINS1_34MainloopSm90TmaGmmaWarpSpecializedILi2ENS5_IJNS4_1CILi2EEESB_NSA_ILi1EEEEEENS1_35KernelTmaWarpSpecializedCooperativeEEENS5_IJNSA_ILi128EEESG_NSA_ILi64EEEEEENS_6half_tENS5_IJSC_llEEESJ_SK_NS4_8TiledMMAINS4_8MMA_AtomIJNS4_4SM904GMMA26MMA_64x128x16_F32F16F16_SSILNSO_5MajorE1ELSQ_1ELNSO_7ScaleInE1ELSR_1EEEEEENS4_6LayoutINS5_IJSB_SC_SC_EEENS5_IJSC_NSA_ILi0EEESW_EEEEENS5_IJNS4_10UnderscoreESZ_SZ_EEEEENS4_23SM90_TMA_LOAD_MULTICASTENS4_14ComposedLayoutINS4_7SwizzleILi3ELi4ELi3EEENS4_18smem_ptr_flag_bitsILi16EEENSU_INS5_IJSH_NSA_ILi8EEEEEENS5_IJSC_SH_EEEEEEEvNS4_8identityES12_S1C_vS1D_EENS_8epilogue10collective6detail29Sm90TmaWarpSpecializedAdapterINS1G_15DefaultEpilogueISJ_NS5_IJlSC_lEEES1K_NS1F_6thread17LinearCombinationISJ_Li1EffLNS1L_9ScaleType4KindE0ELNS_15FloatRoundStyleE2ESJ_EENS1_15EpilogueDefaultEEEEEvvEEEEvNT_6ParamsE)
	.align		4
        /*000c*/ 	.word	index@(__assertfail)
	.align		4
        /*0010*/ 	.word	0x00000000
	.align		4
        /*0014*/ 	.word	0xfffffffe
	.align		4
        /*0018*/ 	.word	0x00000000
	.align		4
        /*001c*/ 	.word	0xfffffffd
	.align		4
        /*0020*/ 	.word	0x00000000
	.align		4
        /*0024*/ 	.word	0xfffffffc


//--------------------- .nv.constant4             --------------------------
	.section	.nv.constant4,"a",@progbits
	.align	8
	.align		8
.nv.constant4:
        /*0000*/ 	.dword	__assertfail
	.align		8
        /*0008*/ 	.dword	__unnamed_1
	.align		8
        /*0010*/ 	.dword	_ZN40_INTERNAL_314283ce_4_k_cu_f96663d7_386634cuda3std3__45__cpo5beginE
	.align		8
        /*0018*/ 	.dword	_ZN40_INTERNAL_314283ce_4_k_cu_f96663d7_386634cuda3std3__45__cpo3endE
	.align		8
        /*0020*/ 	.dword	_ZN40_INTERNAL_314283ce_4_k_cu_f96663d7_386634cuda3std3__45__cpo6cbeginE
	.align		8
        /*0028*/ 	.dword	_ZN40_INTERNAL_314283ce_4_k_cu_f96663d7_386634cuda3std3__45__cpo4cendE
	.align		8
        /*0030*/ 	.dword	_ZN40_INTERNAL_314283ce_4_k_cu_f96663d7_386634cuda3std3__442_GLOBAL__N__314283ce_4_k_cu_f96663d7_386636ignoreE
	.align		8
        /*0038*/ 	.dword	_ZN40_INTERNAL_314283ce_4_k_cu_f96663d7_386634cuda3std3__419piecewise_constructE
	.align		8
        /*0040*/ 	.dword	_ZN40_INTERNAL_314283ce_4_k_cu_f96663d7_386634cuda3std3__48in_placeE
	.align		8
        /*0048*/ 	.dword	_ZN40_INTERNAL_314283ce_4_k_cu_f96663d7_386634cuda3std6ranges3__45__cpo4swapE
	.align		8
        /*0050*/ 	.dword	_ZN40_INTERNAL_314283ce_4_k_cu_f96663d7_386634cuda3std6ranges3__45__cpo9iter_moveE
	.align		8
        /*0058*/ 	.dword	_ZN40_INTERNAL_314283ce_4_k_cu_f96663d7_386634cute7productE
	.align		8
        /*0060*/ 	.dword	_ZN40_INTERNAL_314283ce_4_k_cu_f96663d7_386634cute1_E
	.align		8
        /*0068*/ 	.dword	$str$22
	.align		8
        /*0070*/ 	.dword	$str$23


//--------------------- .text._ZN7cutlass13device_kernelINS_4gemm6kernel13GemmUniversalIN4cute5tupleIJiiiiEEENS1_10collective13CollectiveMmaINS1_34MainloopSm90TmaGmmaWarpSpecializedILi2ENS5_IJNS4_1CILi2EEESB_NSA_ILi1EEEEEENS1_35KernelTmaWarpSpecializedCooperativeEEENS5_IJNSA_ILi128EEESG_NSA_ILi64EEEEEENS_6half_tENS5_IJSC_llEEESJ_SK_NS4_8TiledMMAINS4_8MMA_AtomIJNS4_4SM904GMMA26MMA_64x128x16_F32F16F16_SSILNSO_5MajorE1ELSQ_1ELNSO_7ScaleInE1ELSR_1EEEEEENS4_6LayoutINS5_IJSB_SC_SC_EEENS5_IJSC_NSA_ILi0EEESW_EEEEENS5_IJNS4_10UnderscoreESZ_SZ_EEEEENS4_23SM90_TMA_LOAD_MULTICASTENS4_14ComposedLayoutINS4_7SwizzleILi3ELi4ELi3EEENS4_18smem_ptr_flag_bitsILi16EEENSU_INS5_IJSH_NSA_ILi8EEEEEENS5_IJSC_SH_EEEEEEEvNS4_8identityES12_S1C_vS1D_EENS_8epilogue10collective6detail29Sm90TmaWarpSpecializedAdapterINS1G_15DefaultEpilogueISJ_NS5_IJlSC_lEEES1K_NS1F_6thread17LinearCombinationISJ_Li1EffLNS1L_9ScaleType4KindE0ELNS_15FloatRoundStyleE2ESJ_EENS1_15EpilogueDefaultEEEEEvvEEEEvNT_6ParamsE --------------------------
	.section	.text._ZN7cutlass13device_kernelINS_4gemm6kernel13GemmUniversalIN4cute5tupleIJiiiiEEENS1_10collective13CollectiveMmaINS1_34MainloopSm90TmaGmmaWarpSpecializedILi2ENS5_IJNS4_1CILi2EEESB_NSA_ILi1EEEEEENS1_35KernelTmaWarpSpecializedCooperativeEEENS5_IJNSA_ILi128EEESG_NSA_ILi64EEEEEENS_6half_tENS5_IJSC_llEEESJ_SK_NS4_8TiledMMAINS4_8MMA_AtomIJNS4_4SM904GMMA26MMA_64x128x16_F32F16F16_SSILNSO_5MajorE1ELSQ_1ELNSO_7ScaleInE1ELSR_1EEEEEENS4_6LayoutINS5_IJSB_SC_SC_EEENS5_IJSC_NSA_ILi0EEESW_EEEEENS5_IJNS4_10UnderscoreESZ_SZ_EEEEENS4_23SM90_TMA_LOAD_MULTICASTENS4_14ComposedLayoutINS4_7SwizzleILi3ELi4ELi3EEENS4_18smem_ptr_flag_bitsILi16EEENSU_INS5_IJSH_NSA_ILi8EEEEEENS5_IJSC_SH_EEEEEEEvNS4_8identityES12_S1C_vS1D_EENS_8epilogue10collective6detail29Sm90TmaWarpSpecializedAdapterINS1G_15DefaultEpilogueISJ_NS5_IJlSC_lEEES1K_NS1F_6thread17LinearCombinationISJ_Li1EffLNS1L_9ScaleType4KindE0ELNS_15FloatRoundStyleE2ESJ_EENS1_15EpilogueDefaultEEEEEvvEEEEvNT_6ParamsE,"ax",@progbits
	.align	128
.text._ZN7cutlass13device_kernelINS_4gemm6kernel13GemmUniversalIN4cute5tupleIJiiiiEEENS1_10collective13CollectiveMmaINS1_34MainloopSm90TmaGmmaWarpSpecializedILi2ENS5_IJNS4_1CILi2EEESB_NSA_ILi1EEEEEENS1_35KernelTmaWarpSpecializedCooperativeEEENS5_IJNSA_ILi128EEESG_NSA_ILi64EEEEEENS_6half_tENS5_IJSC_llEEESJ_SK_NS4_8TiledMMAINS4_8MMA_AtomIJNS4_4SM904GMMA26MMA_64x128x16_F32F16F16_SSILNSO_5MajorE1ELSQ_1ELNSO_7ScaleInE1ELSR_1EEEEEENS4_6LayoutINS5_IJSB_SC_SC_EEENS5_IJSC_NSA_ILi0EEESW_EEEEENS5_IJNS4_10UnderscoreESZ_SZ_EEEEENS4_23SM90_TMA_LOAD_MULTICASTENS4_14ComposedLayoutINS4_7SwizzleILi3ELi4ELi3EEENS4_18smem_ptr_flag_bitsILi16EEENSU_INS5_IJSH_NSA_ILi8EEEEEENS5_IJSC_SH_EEEEEEEvNS4_8identityES12_S1C_vS1D_EENS_8epilogue10collective6detail29Sm90TmaWarpSpecializedAdapterINS1G_15DefaultEpilogueISJ_NS5_IJlSC_lEEES1K_NS1F_6thread17LinearCombinationISJ_Li1EffLNS1L_9ScaleType4KindE0ELNS_15FloatRoundStyleE2ESJ_EENS1_15EpilogueDefaultEEEEEvvEEEEvNT_6ParamsE:
        .type           _ZN7cutlass13device_kernelINS_4gemm6kernel13GemmUniversalIN4cute5tupleIJiiiiEEENS1_10collective13CollectiveMmaINS1_34MainloopSm90TmaGmmaWarpSpecializedILi2ENS5_IJNS4_1CILi2EEESB_NSA_ILi1EEEEEENS1_35KernelTmaWarpSpecializedCooperativeEEENS5_IJNSA_ILi128EEESG_NSA_ILi64EEEEEENS_6half_tENS5_IJSC_llEEESJ_SK_NS4_8TiledMMAINS4_8MMA_AtomIJNS4_4SM904GMMA26MMA_64x128x16_F32F16F16_SSILNSO_5MajorE1ELSQ_1ELNSO_7ScaleInE1ELSR_1EEEEEENS4_6LayoutINS5_IJSB_SC_SC_EEENS5_IJSC_NSA_ILi0EEESW_EEEEENS5_IJNS4_10UnderscoreESZ_SZ_EEEEENS4_23SM90_TMA_LOAD_MULTICASTENS4_14ComposedLayoutINS4_7SwizzleILi3ELi4ELi3EEENS4_18smem_ptr_flag_bitsILi16EEENSU_INS5_IJSH_NSA_ILi8EEEEEENS5_IJSC_SH_EEEEEEEvNS4_8identityES12_S1C_vS1D_EENS_8epilogue10collective6detail29Sm90TmaWarpSpecializedAdapterINS1G_15DefaultEpilogueISJ_NS5_IJlSC_lEEES1K_NS1F_6thread17LinearCombinationISJ_Li1EffLNS1L_9ScaleType4KindE0ELNS_15FloatRoundStyleE2ESJ_EENS1_15EpilogueDefaultEEEEEvvEEEEvNT_6ParamsE,@function
        .size           _ZN7cutlass13device_kernelINS_4gemm6kernel13GemmUniversalIN4cute5tupleIJiiiiEEENS1_10collective13CollectiveMmaINS1_34MainloopSm90TmaGmmaWarpSpecializedILi2ENS5_IJNS4_1CILi2EEESB_NSA_ILi1EEEEEENS1_35KernelTmaWarpSpecializedCooperativeEEENS5_IJNSA_ILi128EEESG_NSA_ILi64EEEEEENS_6half_tENS5_IJSC_llEEESJ_SK_NS4_8TiledMMAINS4_8MMA_AtomIJNS4_4SM904GMMA26MMA_64x128x16_F32F16F16_SSILNSO_5MajorE1ELSQ_1ELNSO_7ScaleInE1ELSR_1EEEEEENS4_6LayoutINS5_IJSB_SC_SC_EEENS5_IJSC_NSA_ILi0EEESW_EEEEENS5_IJNS4_10UnderscoreESZ_SZ_EEEEENS4_23SM90_TMA_LOAD_MULTICASTENS4_14ComposedLayoutINS4_7SwizzleILi3ELi4ELi3EEENS4_18smem_ptr_flag_bitsILi16EEENSU_INS5_IJSH_NSA_ILi8EEEEEENS5_IJSC_SH_EEEEEEEvNS4_8identityES12_S1C_vS1D_EENS_8epilogue10collective6detail29Sm90TmaWarpSpecializedAdapterINS1G_15DefaultEpilogueISJ_NS5_IJlSC_lEEES1K_NS1F_6thread17LinearCombinationISJ_Li1EffLNS1L_9ScaleType4KindE0ELNS_15FloatRoundStyleE2ESJ_EENS1_15EpilogueDefaultEEEEEvvEEEEvNT_6ParamsE,(.L_x_193 - _ZN7cutlass13device_kernelINS_4gemm6kernel13GemmUniversalIN4cute5tupleIJiiiiEEENS1_10collective13CollectiveMmaINS1_34MainloopSm90TmaGmmaWarpSpecializedILi2ENS5_IJNS4_1CILi2EEESB_NSA_ILi1EEEEEENS1_35KernelTmaWarpSpecializedCooperativeEEENS5_IJNSA_ILi128EEESG_NSA_ILi64EEEEEENS_6half_tENS5_IJSC_llEEESJ_SK_NS4_8TiledMMAINS4_8MMA_AtomIJNS4_4SM904GMMA26MMA_64x128x16_F32F16F16_SSILNSO_5MajorE1ELSQ_1ELNSO_7ScaleInE1ELSR_1EEEEEENS4_6LayoutINS5_IJSB_SC_SC_EEENS5_IJSC_NSA_ILi0EEESW_EEEEENS5_IJNS4_10UnderscoreESZ_SZ_EEEEENS4_23SM90_TMA_LOAD_MULTICASTENS4_14ComposedLayoutINS4_7SwizzleILi3ELi4ELi3EEENS4_18smem_ptr_flag_bitsILi16EEENSU_INS5_IJSH_NSA_ILi8EEEEEENS5_IJSC_SH_EEEEEEEvNS4_8identityES12_S1C_vS1D_EENS_8epilogue10collective6detail29Sm90TmaWarpSpecializedAdapterINS1G_15DefaultEpilogueISJ_NS5_IJlSC_lEEES1K_NS1F_6thread17LinearCombinationISJ_Li1EffLNS1L_9ScaleType4KindE0ELNS_15FloatRoundStyleE2ESJ_EENS1_15EpilogueDefaultEEEEEvvEEEEvNT_6ParamsE)
        .other          _ZN7cutlass13device_kernelINS_4gemm6kernel13GemmUniversalIN4cute5tupleIJiiiiEEENS1_10collective13CollectiveMmaINS1_34MainloopSm90TmaGmmaWarpSpecializedILi2ENS5_IJNS4_1CILi2EEESB_NSA_ILi1EEEEEENS1_35KernelTmaWarpSpecializedCooperativeEEENS5_IJNSA_ILi128EEESG_NSA_ILi64EEEEEENS_6half_tENS5_IJSC_llEEESJ_SK_NS4_8TiledMMAINS4_8MMA_AtomIJNS4_4SM904GMMA26MMA_64x128x16_F32F16F16_SSILNSO_5MajorE1ELSQ_1ELNSO_7ScaleInE1ELSR_1EEEEEENS4_6LayoutINS5_IJSB_SC_SC_EEENS5_IJSC_NSA_ILi0EEESW_EEEEENS5_IJNS4_10UnderscoreESZ_SZ_EEEEENS4_23SM90_TMA_LOAD_MULTICASTENS4_14ComposedLayoutINS4_7SwizzleILi3ELi4ELi3EEENS4_18smem_ptr_flag_bitsILi16EEENSU_INS5_IJSH_NSA_ILi8EEEEEENS5_IJSC_SH_EEEEEEEvNS4_8identityES12_S1C_vS1D_EENS_8epilogue10collective6detail29Sm90TmaWarpSpecializedAdapterINS1G_15DefaultEpilogueISJ_NS5_IJlSC_lEEES1K_NS1F_6thread17LinearCombinationISJ_Li1EffLNS1L_9ScaleType4KindE0ELNS_15FloatRoundStyleE2ESJ_EENS1_15EpilogueDefaultEEEEEvvEEEEvNT_6ParamsE,@"STO_CUDA_ENTRY STV_DEFAULT"
_ZN7cutlass13device_kernelINS_4gemm6kernel13GemmUniversalIN4cute5tupleIJiiiiEEENS1_10collective13CollectiveMmaINS1_34MainloopSm90TmaGmmaWarpSpecializedILi2ENS5_IJNS4_1CILi2EEESB_NSA_ILi1EEEEEENS1_35KernelTmaWarpSpecializedCooperativeEEENS5_IJNSA_ILi128EEESG_NSA_ILi64EEEEEENS_6half_tENS5_IJSC_llEEESJ_SK_NS4_8TiledMMAINS4_8MMA_AtomIJNS4_4SM904GMMA26MMA_64x128x16_F32F16F16_SSILNSO_5MajorE1ELSQ_1ELNSO_7ScaleInE1ELSR_1EEEEEENS4_6LayoutINS5_IJSB_SC_SC_EEENS5_IJSC_NSA_ILi0EEESW_EEEEENS5_IJNS4_10UnderscoreESZ_SZ_EEEEENS4_23SM90_TMA_LOAD_MULTICASTENS4_14ComposedLayoutINS4_7SwizzleILi3ELi4ELi3EEENS4_18smem_ptr_flag_bitsILi16EEENSU_INS5_IJSH_NSA_ILi8EEEEEENS5_IJSC_SH_EEEEEEEvNS4_8identityES12_S1C_vS1D_EENS_8epilogue10collective6detail29Sm90TmaWarpSpecializedAdapterINS1G_15DefaultEpilogueISJ_NS5_IJlSC_lEEES1K_NS1F_6thread17LinearCombinationISJ_Li1EffLNS1L_9ScaleType4KindE0ELNS_15FloatRoundStyleE2ESJ_EENS1_15EpilogueDefaultEEEEEvvEEEEvNT_6ParamsE:
[----:B------:R-:W0:Y:S01]  /*0000*/  LDC R1, c[0x0][0x28] ;  /* 0x00000a00ff017b82 */ /* 0x000e220000000800 */
[----:B------:R-:W1:Y:S01]  /*0010*/  S2R R95, SR_TID.X ;  /* 0x00000000005f7919 */ /* 0x000e620000002100 */
[----:B------:R-:W-:Y:S01]  /*0020*/  ELECT P0, URZ, PT ;  /* 0x00000000003f782f */ /* 0x000fe20003800000 */
[----:B------:R-:W-:Y:S01]  /*0030*/  BSSY B0, `(.L_x_0) ;  /* 0x000000f000007945 */ /* 0x000fe20003800000 */
[--C-:B-1----:R-:W-:Y:S02]  /*0040*/  SHF.R.U32.HI R0, RZ, 0x5, R95.reuse ;  /* 0x00000005ff007819 */ /* 0x102fe4000001165f */
[----:B------:R-:W-:-:S03]  /*0050*/  SHF.R.U32.HI R6, RZ, 0x7, R95 ;  /* 0x00000007ff067819 */ /* 0x000fc6000001165f */
[----:B------:R-:W1:Y:S04]  /*0060*/  SHFL.IDX PT, R2, R0, RZ, 0x1f ;  /* 0x00001fff00027589 */ /* 0x000e6800000e0000 */
[----:B------:R2:W3:Y:S01]  /*0070*/  SHFL.IDX PT, R5, R6, RZ, 0x1f ;  /* 0x00001fff06057589 */ /* 0x0004e200000e0000 */
[----:B-1----:R-:W-:-:S13]  /*0080*/  ISETP.NE.OR P0, PT, R2, RZ, !P0 ;  /* 0x000000ff0200720c */ /* 0x002fda0004705670 */
[----:B0-23--:R-:W-:Y:S05]  /*0090*/  @P0 BRA `(.L_x_1) ;  /* 0x0000000000200947 */ /* 0x00dfea0003800000 */
[----:B------:R-:W-:Y:S02]  /*00a0*/  ULDC.64 UR4, c[0x0][0x198] ;  /* 0x0000660000047ab9 */ /* 0x000fe40000000a00 */
[----:B------:R-:W-:Y:S02]  /*00b0*/  UIADD3 UR6, UP0, UR4, 0xf0, URZ ;  /* 0x000000f004067890 */ /* 0x000fe4000ff1e03f */
[----:B------:R-:W-:Y:S02]  /*00c0*/  UIADD3 UR4, UP1, UR4, 0x1f0, URZ ;  /* 0x000001f004047890 */ /* 0x000fe4000ff3e03f */
[----:B------:R-:W-:Y:S02]  /*00d0*/  UIADD3.X UR7, URZ, UR5, URZ, UP0, !UPT ;  /* 0x000000053f077290 */ /* 0x000fe400087fe43f */
[----:B------:R-:W-:-:S07]  /*00e0*/  UIADD3.X UR5, URZ, UR5, URZ, UP1, !UPT ;  /* 0x000000053f057290 */ /* 0x000fce0008ffe43f */
[----:B------:R0:W-:Y:S02]  /*00f0*/  UTMACCTL.PF [UR6] ;  /* 0x00000000060079b9 */ /* 0x0001e40008040000 */
[----:B------:R0:W-:Y:S02]  /*0100*/  UTMACCTL.PF [UR4] ;  /* 0x00000000040079b9 */ /* 0x0001e40008040000 */
[----:B0-----:R-:W-:Y:S01]  /*0110*/  NOP ;  /* 0x0000000000007918 */ /* 0x001fe20000000000 */
.L_x_1:
[----:B------:R-:W-:Y:S05]  /*0120*/  BSYNC B0 ;  /* 0x0000000000007941 */ /* 0x000fea0003800000 */
.L_x_0:
[----:B------:R-:W0:Y:S02]  /*0130*/  SHFL.IDX PT, R3, R0, RZ, 0x1f ;  /* 0x00001fff00037589 */ /* 0x000e2400000e0000 */
[----:B0-----:R-:W-:-:S13]  /*0140*/  ISETP.NE.AND P0, PT, R3, RZ, PT ;  /* 0x000000ff0300720c */ /* 0x001fda0003f05270 */
[----:B------:R-:W-:Y:S05]  /*0150*/  @P0 BRA `(.L_x_2) ;  /* 0x0000000000480947 */ /* 0x000fea0003800000 */
[----:B------:R-:W0:Y:S01]  /*0160*/  S2UR UR8, SR_CgaCtaId ;  /* 0x00000000000879c3 */ /* 0x000e220000008800 */
[----:B------:R-:W-:Y:S01]  /*0170*/  UMOV UR4, 0x400 ;  /* 0x0000040000047882 */ /* 0x000fe20000000000 */
[----:B------:R-:W-:Y:S01]  /*0180*/  UMOV UR5, 0x1 ;  /* 0x0000000100057882 */ /* 0x000fe20000000000 */
[----:B------:R-:W-:Y:S01]  /*0190*/  UMOV UR6, 0x6 ;  /* 0x0000000600067882 */ /* 0x000fe20000000000 */
[----:B------:R-:W-:Y:S01]  /*01a0*/  ELECT P0, URZ, PT ;  /* 0x00000000003f782f */ /* 0x000fe20003800000 */
[----:B------:R-:W-:-:S04]  /*01b0*/  UIADD3 UR6, -UR6, 0x100000, URZ ;  /* 0x0010000006067890 */ /* 0x000fc8000fffe13f */
[----:B------:R-:W-:Y:S02]  /*01c0*/  USHF.L.U32 UR7, UR6, 0xb, URZ ;  /* 0x0000000b06077899 */ /* 0x000fe4000800063f */
[----:B------:R-:W-:Y:S02]  /*01d0*/  USHF.L.U32 UR6, UR6, 0x1, URZ ;  /* 0x0000000106067899 */ /* 0x000fe4000800063f */
[----:B0-----:R-:W-:Y:S02]  /*01e0*/  ULEA UR8, UR8, UR4, 0x18 ;  /* 0x0000000408087291 */ /* 0x001fe4000f8ec03f */
[----:B------:R-:W-:-:S04]  /*01f0*/  UIADD3 UR4, -UR5, 0x100000, URZ ;  /* 0x0010000005047890 */ /* 0x000fc8000fffe13f */
[----:B------:R-:W-:Y:S02]  /*0200*/  USHF.L.U32 UR5, UR4, 0xb, URZ ;  /* 0x0000000b04057899 */ /* 0x000fe4000800063f */
[----:B------:R-:W-:Y:S01]  /*0210*/  USHF.L.U32 UR4, UR4, 0x1, URZ ;  /* 0x0000000104047899 */ /* 0x000fe2000800063f */
[----:B------:R-:W0:Y:S11]  /*0220*/  FENCE.VIEW.ASYNC.S ;  /* 0x00000000000073c6 */ /* 0x000e360000000000 */
[----:B0-----:R0:W1:Y:S01]  /*0230*/  SYNCS.EXCH.64 URZ, [UR8], UR4 ;  /* 0x00000004083f75b2 */ /* 0x0010620008000100 */
[----:B------:R0:W2:Y:S01]  /*0240*/  SYNCS.EXCH.64 URZ, [UR8+0x10], UR6 ;  /* 0x00001006083f75b2 */ /* 0x0000a20008000100 */
[----:B------:R0:W3:Y:S01]  /*0250*/  SYNCS.EXCH.64 URZ, [UR8+0x8], UR4 ;  /* 0x00000804083f75b2 */ /* 0x0000e20008000100 */
[----:B------:R0:W4:Y:S01]  /*0260*/  SYNCS.EXCH.64 URZ, [UR8+0x18], UR6 ;  /* 0x00001806083f75b2 */ /* 0x0001220008000100 */
[----:B------:R-:W-:Y:S01]  /*0270*/  NOP ;  /* 0x0000000000007918 */ /* 0x000fe20000000000 */
.L_x_2:
[----:B------:R-:W-:Y:S01]  /*0280*/  SHF.R.S32.HI R4, RZ, 0x1f, R95 ;  /* 0x0000001fff047819 */ /* 0x000fe2000001145f */
[----:B------:R-:W5:Y:S01]  /*0290*/  SHFL.IDX PT, R0, R0, RZ, 0x1f ;  /* 0x00001fff00007589 */ /* 0x000f6200000e0000 */
[----:B0-----:R-:W0:Y:S01]  /*02a0*/  S2UR UR8, SR_CTAID.X ;  /* 0x00000000000879c3 */ /* 0x001e220000002500 */
[----:B------:R-:W-:Y:S02]  /*02b0*/  ELECT P0, URZ, PT ;  /* 0x00000000003f782f */ /* 0x000fe40003800000 */
[----:B------:R-:W-:Y:S01]  /*02c0*/  LEA.HI R4, R4, R95, RZ, 0x7 ;  /* 0x0000005f04047211 */ /* 0x000fe200078f38ff */
[----:B------:R-:W-:Y:S01]  /*02d0*/  ULDC UR4, c[0x0][0x150] ;  /* 0x0000540000047ab9 */ /* 0x000fe20000000800 */
[----:B------:R-:W-:Y:S01]  /*02e0*/  SHF.R.S32.HI R10, RZ, 0x1f, R3 ;  /* 0x0000001fff0a7819 */ /* 0x000fe20000011403 */
[----:B------:R-:W-:Y:S01]  /*02f0*/  NOP ;  /* 0x0000000000007918 */ /* 0x000fe20000000000 */
[----:B------:R-:W-:Y:S01]  /*0300*/  LOP3.LUT R4, R4, 0xffffff80, RZ, 0xc0, !PT ;  /* 0xffffff8004047812 */ /* 0x000fe200078ec0ff */
[----:B------:R-:W-:Y:S01]  /*0310*/  NOP ;  /* 0x0000000000007918 */ /* 0x000fe20000000000 */
[----:B------:R-:W-:Y:S01]  /*0320*/  LEA.HI R10, R10, R3, RZ, 0x2 ;  /* 0x000000030a0a7211 */ /* 0x000fe200078f10ff */
[----:B------:R-:W1:Y:S01]  /*0330*/  LDC R12, c[0x0][0x144] ;  /* 0x00005100ff0c7b82 */ /* 0x000e620000000800 */
[----:B------:R-:W-:Y:S01]  /*0340*/  IMAD.MOV.U32 R22, RZ, RZ, 0x1 ;  /* 0x00000001ff167424 */ /* 0x000fe200078e00ff */
[----:B------:R-:W-:Y:S01]  /*0350*/  ISETP.NE.AND P3, PT, R5, RZ, PT ;  /* 0x000000ff0500720c */ /* 0x000fe20003f65270 */
[----:B------:R-:W-:Y:S01]  /*0360*/  IMAD.IADD R8, R95, 0x1, -R4 ;  /* 0x000000015f087824 */ /* 0x000fe200078e0a04 */
[----:B------:R-:W-:Y:S01]  /*0370*/  LOP3.LUT R10, R10, 0x3ffffffc, RZ, 0xc0, !PT ;  /* 0x3ffffffc0a0a7812 */ /* 0x000fe200078ec0ff */
[----:B------:R-:W2:Y:S03]  /*0380*/  S2R R4, SR_CTAID.Y ;  /* 0x0000000000047919 */ /* 0x000ea60000002600 */
[----:B------:R-:W-:Y:S01]  /*0390*/  SHF.R.S32.HI R7, RZ, 0x1f, R8 ;  /* 0x0000001fff077819 */ /* 0x000fe20000011408 */
[----:B------:R-:W-:Y:S01]  /*03a0*/  IMAD.IADD R10, R3, 0x1, -R10 ;  /* 0x00000001030a7824 */ /* 0x000fe200078e0a0a */
[----:B------:R-:W3:Y:S02]  /*03b0*/  LDC R14, c[0x0][0x140] ;  /* 0x00005000ff0e7b82 */ /* 0x000ee40000000800 */
[----:B------:R-:W-:-:S02]  /*03c0*/  LEA.HI R7, R7, R8, RZ, 0x3 ;  /* 0x0000000807077211 */ /* 0x000fc400078f18ff */
[----:B-----5:R-:W-:Y:S02]  /*03d0*/  ISETP.NE.OR P0, PT, R0, RZ, !P0 ;  /* 0x000000ff0000720c */ /* 0x020fe40004705670 */
[--C-:B------:R-:W-:Y:S02]  /*03e0*/  SHF.R.S32.HI R0, RZ, 0x3, R7.reuse ;  /* 0x00000003ff007819 */ /* 0x100fe40000011407 */
[----:B------:R-:W-:Y:S02]  /*03f0*/  SHF.R.S32.HI R7, RZ, 0x1f, R7 ;  /* 0x0000001fff077819 */ /* 0x000fe40000011407 */
[----:B0-----:R-:W-:Y:S02]  /*0400*/  I2FP.F32.U32 R9, UR8 ;  /* 0x0000000800097c45 */ /* 0x001fe40008201000 */
[----:B------:R-:W-:-:S03]  /*0410*/  LEA.HI R7, R7, R0, RZ, 0x2 ;  /* 0x0000000007077211 */ /* 0x000fc600078f10ff */
[----:B------:R-:W-:Y:S01]  /*0420*/  FMUL R9, R9, UR4 ;  /* 0x0000000409097c20 */ /* 0x000fe20008400000 */
[----:B------:R-:W-:Y:S01]  /*0430*/  LOP3.LUT R7, R7, 0xfffffffc, RZ, 0xc0, !PT ;  /* 0xfffffffc07077812 */ /* 0x000fe200078ec0ff */
[----:B------:R-:W-:Y:S01]  /*0440*/  VOTEU.ALL UP0, P0 ;  /* 0x00000000003f7886 */ /* 0x000fe20000000000 */
[----:B------:R-:W-:Y:S01]  /*0450*/  ULDC UR4, c[0x0][0x154] ;  /* 0x0000550000047ab9 */ /* 0x000fe20000000800 */
[----:B------:R-:W-:Y:S02]  /*0460*/  VOTEU.ALL UP1, P0 ;  /* 0x00000000003f7886 */ /* 0x000fe40000020000 */
[----:B------:R-:W0:Y:S01]  /*0470*/  F2I.U32.TRUNC.NTZ R9, R9 ;  /* 0x0000000900097305 */ /* 0x000e22000020f000 */
[----:B------:R-:W-:Y:S01]  /*0480*/  IMAD.IADD R7, R0, 0x1, -R7 ;  /* 0x0000000100077824 */ /* 0x000fe200078e0a07 */
[----:B------:R-:W5:Y:S01]  /*0490*/  @!UP0 S2UR UR7, SR_CgaCtaId ;  /* 0x00000000000789c3 */ /* 0x000f620000008800 */
[----:B------:R-:W-:Y:S01]  /*04a0*/  @!UP0 UMOV UR6, 0x400 ;  /* 0x0000040000068882 */ /* 0x000fe20000000000 */
[----:B---3--:R-:W-:Y:S01]  /*04b0*/  ISETP.EQ.U32.AND P2, PT, R14, 0x1, PT ;  /* 0x000000010e00780c */ /* 0x008fe20003f42070 */
[----:B------:R-:W-:Y:S01]  /*04c0*/  IMAD R10, R10, 0x4, R7 ;  /* 0x000000040a0a7824 */ /* 0x000fe200078e0207 */
[----:B--2---:R-:W-:-:S03]  /*04d0*/  I2FP.F32.U32 R3, R4 ;  /* 0x0000000400037245 */ /* 0x004fc60000201000 */
[C---:B------:R-:W-:Y:S01]  /*04e0*/  IMAD.SHL.U32 R19, R10.reuse, 0x4, RZ ;  /* 0x000000040a137824 */ /* 0x040fe200078e00ff */
[----:B------:R-:W-:Y:S01]  /*04f0*/  LEA.HI R0, R10, R10, RZ, 0x1 ;  /* 0x0000000a0a007211 */ /* 0x000fe200078f08ff */
[----:B------:R-:W-:Y:S01]  /*0500*/  FMUL R13, R3, UR4 ;  /* 0x00000004030d7c20 */ /* 0x000fe20008400000 */
[----:B------:R-:W2:Y:S01]  /*0510*/  LDC R7, c[0x0][0x148] ;  /* 0x00005200ff077b82 */ /* 0x000ea20000000800 */
[----:B------:R-:W-:Y:S01]  /*0520*/  UMOV UR4, 0x20 ;  /* 0x0000002000047882 */ /* 0x000fe20000000000 */
[----:B------:R-:W-:Y:S01]  /*0530*/  LOP3.LUT R11, R0, 0xfffffffe, RZ, 0xc0, !PT ;  /* 0xfffffffe000b7812 */ /* 0x000fe200078ec0ff */
[----:B0-----:R-:W-:Y:S01]  /*0540*/  IMAD.MOV R15, RZ, RZ, -R9 ;  /* 0x000000ffff0f7224 */ /* 0x001fe200078e0a09 */
[----:B------:R-:W-:Y:S01]  /*0550*/  SHF.R.S32.HI R9, RZ, 0x1f, R2 ;  /* 0x0000001fff097819 */ /* 0x000fe20000011402 */
[----:B------:R-:W0:Y:S01]  /*0560*/  F2I.U32.TRUNC.NTZ R13, R13 ;  /* 0x0000000d000d7305 */ /* 0x000e22000020f000 */
[----:B------:R-:W-:Y:S01]  /*0570*/  LOP3.LUT R19, R10, 0xc, R19, 0x78, !PT ;  /* 0x0000000c0a137812 */ /* 0x000fe200078e7813 */
[----:B-1----:R-:W-:Y:S01]  /*0580*/  IMAD R3, R12, R15, UR8 ;  /* 0x000000080c037e24 */ /* 0x002fe2000f8e020f */
[----:B------:R-:W-:Y:S01]  /*0590*/  LEA.HI R9, R9, R2, RZ, 0x2 ;  /* 0x0000000209097211 */ /* 0x000fe200078f10ff */
[----:B------:R-:W-:Y:S01]  /*05a0*/  IMAD.IADD R0, R10, 0x1, -R11 ;  /* 0x000000010a007824 */ /* 0x000fe200078e0a0b */
[----:B------:R-:W-:-:S04]  /*05b0*/  @!UP0 UIADD3 UR4, -UR4, 0x100000, URZ ;  /* 0x0010000004048890 */ /* 0x000fc8000fffe13f */
[----:B------:R-:W-:Y:S02]  /*05c0*/  @!UP0 USHF.L.U32 UR5, UR4, 0xb, URZ ;  /* 0x0000000b04058899 */ /* 0x000fe4000800063f */
[----:B------:R-:W-:Y:S01]  /*05d0*/  @!UP0 USHF.L.U32 UR4, UR4, 0x1, URZ ;  /* 0x0000000104048899 */ /* 0x000fe2000800063f */
[----:B------:R-:W-:Y:S01]  /*05e0*/  VIADD R10, R5, 0xffffffff ;  /* 0xffffffff050a7836 */ /* 0x000fe20000000000 */
[----:B------:R-:W-:Y:S02]  /*05f0*/  LOP3.LUT R9, R9, 0xfffffffc, RZ, 0xc0, !PT ;  /* 0xfffffffc09097812 */ /* 0x000fe400078ec0ff */
[----:B------:R-:W-:Y:S01]  /*0600*/  ISETP.NE.AND P4, PT, R0, R3, PT ;  /* 0x000000030000720c */ /* 0x000fe20003f85270 */
[----:B-----5:R-:W-:Y:S01]  /*0610*/  @!UP0 ULEA UR6, UR7, UR6, 0x18 ;  /* 0x0000000607068291 */ /* 0x020fe2000f8ec03f */
[----:B------:R-:W-:Y:S01]  /*0620*/  ISETP.GE.U32.AND P6, PT, R10, 0x2, PT ;  /* 0x000000020a00780c */ /* 0x000fe20003fc6070 */
[----:B------:R-:W-:Y:S01]  /*0630*/  IMAD.IADD R0, R2, 0x1, -R9 ;  /* 0x0000000102007824 */ /* 0x000fe200078e0a09 */
[----:B------:R-:W-:Y:S01]  /*0640*/  VOTEU.ALL UP0, P0 ;  /* 0x00000000003f7886 */ /* 0x000fe20000000000 */
[----:B------:R-:W-:Y:S01]  /*0650*/  LOP3.LUT P0, RZ, R8, 0x7, RZ, 0xc0, !PT ;  /* 0x0000000708ff7812 */ /* 0x000fe2000780c0ff */
[----:B0-----:R-:W-:Y:S01]  /*0660*/  IMAD.MOV R20, RZ, RZ, -R13 ;  /* 0x000000ffff147224 */ /* 0x001fe200078e0a0d */
[----:B------:R-:W-:-:S02]  /*0670*/  LOP3.LUT R11, R95, 0x7f, RZ, 0xc0, !PT ;  /* 0x0000007f5f0b7812 */ /* 0x000fc400078ec0ff */
[C---:B------:R-:W-:Y:S01]  /*0680*/  ISETP.NE.AND P1, PT, R0.reuse, 0x3, PT ;  /* 0x000000030000780c */ /* 0x040fe20003f25270 */
[----:B--2---:R-:W-:Y:S01]  /*0690*/  IMAD R9, R7, R20, R4 ;  /* 0x0000001407097224 */ /* 0x004fe200078e0204 */
[C---:B------:R-:W-:Y:S02]  /*06a0*/  ISETP.LT.U32.AND P0, PT, R19.reuse, 0x4, !P0 ;  /* 0x000000041300780c */ /* 0x040fe40004701070 */
[----:B------:R-:W-:Y:S01]  /*06b0*/  @P4 LEA.HI R2, R19, R19, RZ, 0x1 ;  /* 0x0000001313024211 */ /* 0x000fe200078f08ff */
[----:B------:R-:W0:Y:S02]  /*06c0*/  FENCE.VIEW.ASYNC.S ;  /* 0x00000000000073c6 */ /* 0x000e240000000000 */
[----:B0-----:R0:W1:Y:S01]  /*06d0*/  @!UP0 SYNCS.EXCH.64 URZ, [UR6+0x30], UR4 ;  /* 0x00003004063f85b2 */ /* 0x0010620008000100 */
[----:B------:R-:W-:Y:S02]  /*06e0*/  ISETP.EQ.OR P1, PT, R0, RZ, !P1 ;  /* 0x000000ff0000720c */ /* 0x000fe40004f22670 */
[----:B------:R-:W-:-:S02]  /*06f0*/  @P4 SHF.R.S32.HI R2, RZ, 0x1, R2 ;  /* 0x00000001ff024819 */ /* 0x000fc40000011402 */
[----:B------:R-:W-:Y:S02]  /*0700*/  ISETP.EQ.AND P1, PT, R5, RZ, P1 ;  /* 0x000000ff0500720c */ /* 0x000fe40000f22270 */
[----:B------:R-:W-:Y:S02]  /*0710*/  @P4 ISETP.NE.AND P5, PT, R2, R9, PT ;  /* 0x000000090200420c */ /* 0x000fe40003fa5270 */
[----:B------:R-:W-:Y:S02]  /*0720*/  SEL R9, RZ, 0x1, !P0 ;  /* 0x00000001ff097807 */ /* 0x000fe40004000000 */
[----:B------:R-:W-:Y:S02]  /*0730*/  @P4 SEL R22, RZ, 0x1, P5 ;  /* 0x00000001ff164807 */ /* 0x000fe40002800000 */
[----:B------:R-:W-:Y:S02]  /*0740*/  SEL R18, RZ, 0x1, !P1 ;  /* 0x00000001ff127807 */ /* 0x000fe40004800000 */
[----:B------:R-:W-:Y:S01]  /*0750*/  LOP3.LUT R22, R22, R9, RZ, 0xc0, !PT ;  /* 0x0000000916167212 */ /* 0x000fe200078ec0ff */
[----:B------:R0:W2:Y:S01]  /*0760*/  @!UP1 SYNCS.EXCH.64 URZ, [UR6+0x38], UR4 ;  /* 0x00003804063f95b2 */ /* 0x0000a20008000100 */
[----:B------:R-:W-:Y:S01]  /*0770*/  SEL R18, R18, 0x2, P6 ;  /* 0x0000000212127807 */ /* 0x000fe20003000000 */
[----:B------:R-:W-:Y:S01]  /*0780*/  NOP ;  /* 0x0000000000007918 */ /* 0x000fe20000000000 */
[----:B------:R-:W-:Y:S05]  /*0790*/  @!P2 BRA `(.L_x_3) ;  /* 0x000000000008a947 */ /* 0x000fea0003800000 */
[----:B-12-4-:R-:W-:Y:S01]  /*07a0*/  UCGABAR_ARV ;  /* 0x00000000000079c7 */ /* 0x016fe20008000000 */
[----:B------:R-:W-:Y:S05]  /*07b0*/  BRA `(.L_x_4) ;  /* 0x0000000000047947 */ /* 0x000fea0003800000 */
.L_x_3:
[----:B-12-4-:R-:W-:Y:S01]  /*07c0*/  NOP ;  /* 0x0000000000007918 */ /* 0x016fe20000000000 */
.L_x_4:
[----:B------:R-:W1:Y:S01]  /*07d0*/  LDC R2, c[0x0][0x65c] ;  /* 0x00019700ff027b82 */ /* 0x000e620000000800 */
[----:B------:R-:W-:Y:S02]  /*07e0*/  IMAD.U32 R8, RZ, RZ, UR8 ;  /* 0x00000008ff087e24 */ /* 0x000fe4000f8e00ff */
[----:B------:R-:W-:Y:S01]  /*07f0*/  IMAD.MOV.U32 R9, RZ, RZ, RZ ;  /* 0x000000ffff097224 */ /* 0x000fe200078e00ff */
[----:B-1----:R-:W-:-:S04]  /*0800*/  ISETP.NE.AND P1, PT, R2, 0x1, PT ;  /* 0x000000010200780c */ /* 0x002fc80003f25270 */
[----:B------:R-:W-:-:S09]  /*0810*/  P2R R5, PR, RZ, 0x2 ;  /* 0x00000002ff057803 */ /* 0x000fd20000000000 */
[----:B------:R-:W1:Y:S01]  /*0820*/  @P1 LDC R17, c[0x0][0x10] ;  /* 0x00000400ff111b82 */ /* 0x000e620000000800 */
[----:B------:R-:W-:Y:S02]  /*0830*/  @P1 IMAD.MOV.U32 R5, RZ, RZ, RZ ;  /* 0x000000ffff051224 */ /* 0x000fe400078e00ff */
[----:B------:R-:W-:-:S05]  /*0840*/  @P1 IMAD.MOV.U32 R15, RZ, RZ, RZ ;  /* 0x000000ffff0f1224 */ /* 0x000fca00078e00ff */
[----:B------:R-:W2:Y:S01]  /*0850*/  @!P1 LDC R13, c[0x0][0xc] ;  /* 0x00000300ff0d9b82 */ /* 0x000ea20000000800 */
[----:B0-----:R-:W-:Y:S01]  /*0860*/  ULDC UR4, c[0x0][0xc] ;  /* 0x0000030000047ab9 */ /* 0x001fe20000000800 */
[----:B------:R-:W-:Y:S01]  /*0870*/  ULDC UR5, c[0x0][0x10] ;  /* 0x0000040000057ab9 */ /* 0x000fe20000000800 */
[----:B------:R-:W-:Y:S01]  /*0880*/  ULDC UR6, c[0x0][0x14] ;  /* 0x0000050000067ab9 */ /* 0x000fe20000000800 */
[----:B------:R-:W-:-:S04]  /*0890*/  UIMAD.WIDE.U32 UR4, UR4, UR5, URZ ;  /* 0x00000005040472a5 */ /* 0x000fc8000f8e003f */
[----:B------:R-:W-:Y:S02]  /*08a0*/  UIMAD.WIDE.U32 UR38, UR4, UR6, URZ ;  /* 0x00000006042672a5 */ /* 0x000fe4000f8e003f */
[----:B------:R-:W-:-:S04]  /*08b0*/  UIMAD UR41, UR5, UR6, URZ ;  /* 0x00000006052972a4 */ /* 0x000fc8000f8e023f */
[----:B------:R-:W-:Y:S01]  /*08c0*/  UIADD3 UR41, UR39, UR41, URZ ;  /* 0x0000002927297290 */ /* 0x000fe2000fffe03f */
[----:B-1----:R-:W-:-:S04]  /*08d0*/  @P1 IMAD.WIDE.U32 R16, R17, UR8, R4 ;  /* 0x0000000811101c25 */ /* 0x002fc8000f8e0004 */
[----:B------:R-:W-:Y:S02]  /*08e0*/  @P1 IMAD.IADD R17, R17, 0x1, R15 ;  /* 0x0000000111111824 */ /* 0x000fe400078e020f */
[----:B--2---:R-:W-:-:S04]  /*08f0*/  @!P1 IMAD.WIDE.U32 R8, R4, R13, R8 ;  /* 0x0000000d04089225 */ /* 0x004fc800078e0008 */
[----:B------:R-:W-:Y:S02]  /*0900*/  @!P1 IMAD.MOV.U32 R16, RZ, RZ, R8 ;  /* 0x000000ffff109224 */ /* 0x000fe400078e0008 */
[----:B------:R-:W-:Y:S01]  /*0910*/  @!P1 IMAD.MOV.U32 R17, RZ, RZ, R9 ;  /* 0x000000ffff119224 */ /* 0x000fe200078e0009 */
[----:B------:R-:W-:Y:S06]  /*0920*/  @!P2 BRA `(.L_x_5) ;  /* 0x00000000000ca947 */ /* 0x000fec0003800000 */
[----:B------:R-:W-:Y:S01]  /*0930*/  UCGABAR_WAIT ;  /* 0x0000000000007dc7 */ /* 0x000fe20008000000 */
[----:B------:R-:W-:Y:S01]  /*0940*/  CCTL.IVALL ;  /* 0x00000000ff00798f */ /* 0x000fe20002000000 */
[----:B------:R-:W-:Y:S05]  /*0950*/  BRA `(.L_x_6) ;  /* 0x0000000000047947 */ /* 0x000fea0003800000 */
.L_x_5:
[----:B------:R-:W-:Y:S06]  /*0960*/  BAR.SYNC.DEFER_BLOCKING 0x0 ;  /* 0x0000000000007b1d */ /* 0x000fec0000010000 */
.L_x_6:
[----:B------:R-:W-:Y:S05]  /*0970*/  @!P3 BRA `(.L_x_7) ;  /* 0x0000005c0094b947 */ /* 0x000fea0003800000 */
[----:B------:R-:W-:-:S13]  /*0980*/  ISETP.GT.U32.AND P0, PT, R10, 0x1, PT ;  /* 0x000000010a00780c */ /* 0x000fda0003f04070 */
[----:B------:R-:W-:Y:S05]  /*0990*/  @P0 EXIT ;  /* 0x000000000000094d */ /* 0x000fea0003800000 */
[----:B------:R-:W-:Y:S01]  /*09a0*/  ULDC.64 UR4, c[0x0][0x650] ;  /* 0x0001940000047ab9 */ /* 0x000fe20000000a00 */
[----:B------:R-:W-:Y:S01]  /*09b0*/  PRMT R0, RZ, 0x7610, R0 ;  /* 0x00007610ff007816 */ /* 0x000fe20000000000 */
[----:B------:R-:W-:Y:S01]  /*09c0*/  IMAD.MOV.U32 R103, RZ, RZ, -0x1 ;  /* 0xffffffffff677424 */ /* 0x000fe200078e00ff */
[----:B------:R-:W-:Y:S01]  /*09d0*/  ISETP.GE.U32.AND P0, PT, R16, UR4, PT ;  /* 0x0000000410007c0c */ /* 0x000fe2000bf06070 */
[----:B------:R-:W-:Y:S02]  /*09e0*/  IMAD.MOV.U32 R100, RZ, RZ, -0x1 ;  /* 0xffffffffff647424 */ /* 0x000fe400078e00ff */
[----:B------:R-:W-:Y:S01]  /*09f0*/  IMAD.MOV.U32 R101, RZ, RZ, -0x1 ;  /* 0xffffffffff657424 */ /* 0x000fe200078e00ff */
[----:B------:R-:W-:-:S13]  /*0a00*/  ISETP.GE.U32.AND.EX P0, PT, R17, UR5, PT, P0 ;  /* 0x0000000511007c0c */ /* 0x000fda000bf06100 */
[----:B------:R-:W-:Y:S05]  /*0a10*/  @P0 BRA `(.L_x_8) ;  /* 0x0000000400280947 */ /* 0x000fea0003800000 */
[----:B------:R-:W0:Y:S01]  /*0a20*/  LDC.64 R24, c[0x0][0x628] ;  /* 0x00018a00ff187b82 */ /* 0x000e220000000a00 */
[----:B------:R-:W-:Y:S02]  /*0a30*/  IMAD.MOV.U32 R8, RZ, RZ, R16 ;  /* 0x000000ffff087224 */ /* 0x000fe400078e0010 */
[----:B------:R-:W-:-:S05]  /*0a40*/  IMAD.MOV.U32 R9, RZ, RZ, R17 ;  /* 0x000000ffff097224 */ /* 0x000fca00078e0011 */
[----:B------:R-:W1:Y:S08]  /*0a50*/  LDC R0, c[0x0][0x630] ;  /* 0x00018c00ff007b82 */ /* 0x000e700000000800 */
[----:B------:R-:W2:Y:S01]  /*0a60*/  LDC.64 R26, c[0x0][0x620] ;  /* 0x00018800ff1a7b82 */ /* 0x000ea20000000a00 */
[----:B0-----:R-:W-:-:S04]  /*0a70*/  ISETP.NE.U32.AND P0, PT, R24, RZ, PT ;  /* 0x000000ff1800720c */ /* 0x001fc80003f05070 */
[----:B------:R-:W-:-:S13]  /*0a80*/  ISETP.NE.AND.EX P0, PT, R25, RZ, PT, P0 ;  /* 0x000000ff1900720c */ /* 0x000fda0003f05300 */
[----:B-12---:R-:W-:Y:S05]  /*0a90*/  @!P0 BRA `(.L_x_9) ;  /* 0x0000000000288947 */ /* 0x006fea0003800000 */
[----:B------:R-:W0:Y:S02]  /*0aa0*/  LDC R15, c[0x0][0x634] ;  /* 0x00018d00ff0f7b82 */ /* 0x000e240000000800 */
[----:B0-----:R-:W-:-:S05]  /*0ab0*/  IADD3 R15, P0, R16, R15, RZ ;  /* 0x0000000f100f7210 */ /* 0x001fca0007f1e0ff */
[----:B------:R-:W-:-:S04]  /*0ac0*/  IMAD.X R21, RZ, RZ, R17, P0 ;  /* 0x000000ffff157224 */ /* 0x000fc800000e0611 */
[----:B------:R-:W-:-:S04]  /*0ad0*/  IMAD.WIDE.U32 R8, R21, R24, RZ ;  /* 0x0000001815087225 */ /* 0x000fc800078e00ff */
[----:B------:R-:W-:-:S04]  /*0ae0*/  IMAD.WIDE.U32 R12, P0, R15, R25, R8 ;  /* 0x000000190f0c7225 */ /* 0x000fc80007800008 */
[----:B------:R-:W-:-:S04]  /*0af0*/  IMAD.WIDE.U32 R8, R15, R24, RZ ;  /* 0x000000180f087225 */ /* 0x000fc800078e00ff */
[----:B------:R-:W-:Y:S01]  /*0b00*/  IMAD.X R15, RZ, RZ, RZ, P0 ;  /* 0x000000ffff0f7224 */ /* 0x000fe200000e06ff */
[----:B------:R-:W-:Y:S01]  /*0b10*/  IADD3 RZ, P0, R9, R12, RZ ;  /* 0x0000000c09ff7210 */ /* 0x000fe20007f1e0ff */
[----:B------:R-:W-:-:S04]  /*0b20*/  IMAD.MOV.U32 R14, RZ, RZ, R13 ;  /* 0x000000ffff0e7224 */ /* 0x000fc800078e000d */
[----:B------:R-:W-:-:S08]  /*0b30*/  IMAD.WIDE.U32.X R8, R21, R25, R14, P0 ;  /* 0x0000001915087225 */ /* 0x000fd000000e040e */
.L_x_9:
[----:B------:R-:W0:Y:S01]  /*0b40*/  LDC.64 R28, c[0x0][0x640] ;  /* 0x00019000ff1c7b82 */ /* 0x000e220000000a00 */
[--C-:B------:R-:W-:Y:S01]  /*0b50*/  SHF.R.U64 R101, R8, R0, R9.reuse ;  /* 0x0000000008657219 */ /* 0x100fe20000001209 */
[----:B------:R-:W-:Y:S01]  /*0b60*/  IMAD R20, R7, R20, R4 ;  /* 0x0000001407147224 */ /* 0x000fe200078e0204 */
[----:B------:R-:W-:Y:S02]  /*0b70*/  SHF.R.U32.HI R0, RZ, R0, R9 ;  /* 0x00000000ff007219 */ /* 0x000fe40000011609 */
[----:B------:R-:W-:-:S03]  /*0b80*/  IADD3 R5, P0, RZ, -R101, RZ ;  /* 0x80000065ff057210 */ /* 0x000fc60007f1e0ff */
[----:B------:R-:W1:Y:S02]  /*0b90*/  LDC R12, c[0x0][0x618] ;  /* 0x00018600ff0c7b82 */ /* 0x000e640000000800 */
[----:B------:R-:W-:-:S04]  /*0ba0*/  IMAD.X R9, RZ, RZ, ~R0, P0 ;  /* 0x000000ffff097224 */ /* 0x000fc800000e0e00 */
[-C--:B------:R-:W-:Y:S02]  /*0bb0*/  IMAD R0, R9, R26.reuse, RZ ;  /* 0x0000001a09007224 */ /* 0x080fe400078e02ff */
[----:B------:R-:W2:Y:S01]  /*0bc0*/  LDC R14, c[0x0][0x608] ;  /* 0x00018200ff0e7b82 */ /* 0x000ea20000000800 */
[----:B------:R-:W-:-:S04]  /*0bd0*/  IMAD.WIDE.U32 R8, R5, R26, R16 ;  /* 0x0000001a05087225 */ /* 0x000fc800078e0010 */
[----:B------:R-:W-:Y:S02]  /*0be0*/  IMAD R5, R5, R27, R0 ;  /* 0x0000001b05057224 */ /* 0x000fe400078e0200 */
[----:B------:R-:W-:Y:S01]  /*0bf0*/  IMAD.MOV.U32 R27, RZ, RZ, 0x1 ;  /* 0x00000001ff1b7424 */ /* 0x000fe200078e00ff */
[----:B------:R-:W3:Y:S01]  /*0c00*/  LDC R24, c[0x0][0x658] ;  /* 0x00019600ff187b82 */ /* 0x000ee20000000800 */
[----:B------:R-:W-:Y:S01]  /*0c10*/  IMAD.IADD R5, R9, 0x1, R5 ;  /* 0x0000000109057824 */ /* 0x000fe200078e0205 */
[----:B0-----:R-:W-:Y:S01]  /*0c20*/  ISETP.NE.U32.AND P0, PT, R28, RZ, PT ;  /* 0x000000ff1c00720c */ /* 0x001fe20003f05070 */
[----:B------:R-:W-:-:S03]  /*0c30*/  IMAD.MOV.U32 R9, RZ, RZ, -0x1 ;  /* 0xffffffffff097424 */ /* 0x000fc600078e00ff */
[----:B------:R-:W-:Y:S02]  /*0c40*/  ISETP.NE.AND.EX P0, PT, R29, RZ, PT, P0 ;  /* 0x000000ff1d00720c */ /* 0x000fe40003f05300 */
[----:B------:R-:W0:Y:S01]  /*0c50*/  LDC R21, c[0x0][0x600] ;  /* 0x00018000ff157b82 */ /* 0x000e220000000800 */
[-CC-:B-1----:R-:W-:Y:S02]  /*0c60*/  SHF.R.U64 R10, R8, R12.reuse, R5.reuse ;  /* 0x0000000c080a7219 */ /* 0x182fe40000001205 */
[----:B------:R-:W-:-:S05]  /*0c70*/  SHF.R.U32.HI R5, RZ, R12, R5 ;  /* 0x0000000cff057219 */ /* 0x000fca0000011605 */
[----:B------:R-:W1:Y:S01]  /*0c80*/  LDC R23, c[0x0][0x648] ;  /* 0x00019200ff177b82 */ /* 0x000e620000000800 */
[-CC-:B--2---:R-:W-:Y:S02]  /*0c90*/  SHF.R.U64 R30, R10, R14.reuse, R5.reuse ;  /* 0x0000000e0a1e7219 */ /* 0x184fe40000001205 */
[----:B------:R-:W-:-:S05]  /*0ca0*/  SHF.R.U32.HI R5, RZ, R14, R5 ;  /* 0x0000000eff057219 */ /* 0x000fca0000011605 */
[----:B------:R-:W2:Y:S01]  /*0cb0*/  LDC R25, c[0x0][0x638] ;  /* 0x00018e00ff197b82 */ /* 0x000ea20000000800 */
[-CC-:B---3--:R-:W-:Y:S02]  /*0cc0*/  SHF.R.U64 R14, R30, R24.reuse, R5.reuse ;  /* 0x000000181e0e7219 */ /* 0x188fe40000001205 */
[-C--:B------:R-:W-:Y:S02]  /*0cd0*/  SHF.L.U32 R0, R9, R24.reuse, RZ ;  /* 0x0000001809007219 */ /* 0x080fe400000006ff */
[----:B------:R-:W-:Y:S01]  /*0ce0*/  SHF.R.U32.HI R5, RZ, R24, R5 ;  /* 0x00000018ff057219 */ /* 0x000fe20000011605 */
[----:B------:R-:W-:Y:S01]  /*0cf0*/  IMAD.MOV.U32 R4, RZ, RZ, R14 ;  /* 0x000000ffff047224 */ /* 0x000fe200078e000e */
[----:B------:R-:W-:Y:S01]  /*0d00*/  LOP3.LUT R7, RZ, R0, RZ, 0x33, !PT ;  /* 0x00000000ff077212 */ /* 0x000fe200078e33ff */
[----:B------:R-:W3:Y:S01]  /*0d10*/  LDC R26, c[0x0][0x610] ;  /* 0x00018400ff1a7b82 */ /* 0x000ee20000000800 */
[----:B------:R-:W-:Y:S05]  /*0d20*/  @!P0 BRA `(.L_x_10) ;  /* 0x0000000000288947 */ /* 0x000fea0003800000 */
[----:B------:R-:W4:Y:S02]  /*0d30*/  LDC R13, c[0x0][0x64c] ;  /* 0x00019300ff0d7b82 */ /* 0x000f240000000800 */
[----:B----4-:R-:W-:-:S05]  /*0d40*/  IADD3 R13, P0, R14, R13, RZ ;  /* 0x0000000d0e0d7210 */ /* 0x010fca0007f1e0ff */
        /* <DEDUP_REMOVED lines=8> */
.L_x_10:
[----:B-1----:R-:W-:Y:S01]  /*0dd0*/  SHF.R.U64 R4, R4, R23, R5 ;  /* 0x0000001704047219 */ /* 0x002fe20000001205 */
[----:B0-----:R-:W-:Y:S01]  /*0de0*/  VIADD R5, R21, 0xffffffff ;  /* 0xffffffff15057836 */ /* 0x001fe20000000000 */
[----:B------:R-:W-:Y:S02]  /*0df0*/  SHF.L.U32 R0, R27, R24, RZ ;  /* 0x000000181b007219 */ /* 0x000fe400000006ff */
[----:B------:R-:W-:Y:S01]  /*0e00*/  LOP3.LUT R7, R30, R7, RZ, 0xc0, !PT ;  /* 0x000000071e077212 */ /* 0x000fe200078ec0ff */
[----:B------:R-:W-:Y:S01]  /*0e10*/  IMAD.MOV R8, RZ, RZ, -R4 ;  /* 0x000000ffff087224 */ /* 0x000fe200078e0a04 */
[----:B------:R-:W-:Y:S02]  /*0e20*/  SEL R3, R3, R20, !P1 ;  /* 0x0000001403037207 */ /* 0x000fe40004800000 */
[----:B------:R-:W-:Y:S01]  /*0e30*/  LOP3.LUT R5, R10, R5, RZ, 0xc0, !PT ;  /* 0x000000050a057212 */ /* 0x000fe200078ec0ff */
[----:B------:R-:W-:Y:S02]  /*0e40*/  IMAD R4, R0, R4, R7 ;  /* 0x0000000400047224 */ /* 0x000fe400078e0207 */
[----:B--2---:R-:W-:-:S02]  /*0e50*/  IMAD R0, R8, R25, R14 ;  /* 0x0000001908007224 */ /* 0x004fc400078e020e */
[----:B---3--:R-:W-:Y:S02]  /*0e60*/  IMAD R3, R4, R26, R3 ;  /* 0x0000001a04037224 */ /* 0x008fe400078e0203 */
[----:B------:R-:W-:Y:S02]  /*0e70*/  IMAD.MOV.U32 R7, RZ, RZ, 0x1 ;  /* 0x00000001ff077424 */ /* 0x000fe400078e00ff */
[----:B------:R-:W-:-:S03]  /*0e80*/  IMAD R4, R0, R21, R5 ;  /* 0x0000001500047224 */ /* 0x000fc600078e0205 */
[----:B------:R-:W-:Y:S02]  /*0e90*/  PRMT R0, R7, 0x7610, R0 ;  /* 0x0000761007007816 */ /* 0x000fe40000000000 */
[----:B------:R-:W-:Y:S02]  /*0ea0*/  SEL R100, R4, R3, !P1 ;  /* 0x0000000304647207 */ /* 0x000fe40004800000 */
[----:B------:R-:W-:-:S07]  /*0eb0*/  SEL R103, R3, R4, !P1 ;  /* 0x0000000403677207 */ /* 0x000fce0004800000 */
.L_x_8:
[----:B------:R-:W-:-:S08]  /*0ec0*/  NOP ;  /* 0x0000000000007918 */ /* 0x000fd00000000000 */
[----:B------:R-:W0:Y:S02]  /*0ed0*/  USETMAXREG.TRY_ALLOC.CTAPOOL UP0, 0xe8 ;  /* 0x000000e8000079c8 */ /* 0x000e240008000600 */
[----:B0-----:R-:W-:-:S13]  /*0ee0*/  PLOP3.LUT P0, PT, PT, PT, UP0, 0x80, 0x0 ;  /* 0x000000000000781c */ /* 0x001fda0003f0f008 */
[----:B------:R-:W-:Y:S05]  /*0ef0*/  @!P0 BRA `(.L_x_8) ;  /* 0xfffffffc00f08947 */ /* 0x000fea000383ffff */
[----:B------:R-:W-:Y:S01]  /*0f00*/  ULDC.64 UR4, c[0x0][0x598] ;  /* 0x0001660000047ab9 */ /* 0x000fe20000000a00 */
[----:B------:R-:W-:Y:S01]  /*0f10*/  ULDC.64 UR36, c[0x0][0x208] ;  /* 0x0000820000247ab9 */ /* 0x000fe20000000a00 */
[----:B------:R-:W-:-:S04]  /*0f20*/  ISETP.NE.U32.AND P0, PT, RZ, UR4, PT ;  /* 0x00000004ff007c0c */ /* 0x000fc8000bf05070 */
[----:B------:R-:W-:-:S13]  /*0f30*/  ISETP.NE.AND.EX P0, PT, RZ, UR5, PT, P0 ;  /* 0x00000005ff007c0c */ /* 0x000fda000bf05300 */
[----:B------:R-:W-:Y:S05]  /*0f40*/  @!P0 BRA `(.L_x_11) ;  /* 0x00000000001c8947 */ /* 0x000fea0003800000 */
[----:B------:R-:W0:Y:S02]  /*0f50*/  LDC.64 R4, c[0x0][0x598] ;  /* 0x00016600ff047b82 */ /* 0x000e240000000a00 */
[----:B0-----:R-:W2:Y:S02]  /*0f60*/  LDG.E.64 R4, desc[UR36][R4.64] ;  /* 0x0000002404047981 */ /* 0x001ea4000c1e1b00 */
[----:B--2---:R-:W-:-:S04]  /*0f70*/  ISETP.NE.U32.AND P0, PT, R4, RZ, PT ;  /* 0x000000ff0400720c */ /* 0x004fc80003f05070 */
[----:B------:R-:W-:-:S13]  /*0f80*/  ISETP.NE.AND.EX P0, PT, R5, RZ, PT, P0 ;  /* 0x000000ff0500720c */ /* 0x000fda0003f05300 */
[----:B------:R-:W-:Y:S05]  /*0f90*/  @!P0 BRA `(.L_x_11) ;  /* 0x0000000000088947 */ /* 0x000fea0003800000 */
[----:B------:R0:W5:Y:S01]  /*0fa0*/  LD.E R23, desc[UR36][R4.64] ;  /* 0x0000002404177980 */ /* 0x000162000c101900 */
[----:B------:R-:W-:Y:S05]  /*0fb0*/  BRA `(.L_x_12) ;  /* 0x0000000000247947 */ /* 0x000fea0003800000 */
.L_x_11:
[----:B------:R-:W-:Y:S02]  /*0fc0*/  ULDC.64 UR4, c[0x0][0x588] ;  /* 0x0001620000047ab9 */ /* 0x000fe40000000a00 */
[----:B------:R-:W-:-:S04]  /*0fd0*/  ISETP.NE.U32.AND P0, PT, RZ, UR4, PT ;  /* 0x00000004ff007c0c */ /* 0x000fc8000bf05070 */
[----:B------:R-:W-:-:S13]  /*0fe0*/  ISETP.NE.AND.EX P0, PT, RZ, UR5, PT, P0 ;  /* 0x00000005ff007c0c */ /* 0x000fda000bf05300 */
[----:B------:R-:W-:Y:S05]  /*0ff0*/  @!P0 BRA `(.L_x_13) ;  /* 0x00000000000c8947 */ /* 0x000fea0003800000 */
[----:B------:R-:W0:Y:S02]  /*1000*/  LDC.64 R4, c[0x0][0x588] ;  /* 0x00016200ff047b82 */ /* 0x000e240000000a00 */
[----:B0-----:R1:W5:Y:S01]  /*1010*/  LDG.E R23, desc[UR36][R4.64] ;  /* 0x0000002404177981 */ /* 0x001362000c1e1900 */
[----:B------:R-:W-:Y:S05]  /*1020*/  BRA `(.L_x_12) ;  /* 0x0000000000087947 */ /* 0x000fea0003800000 */
.L_x_13:
[----:B------:R-:W-:Y:S02]  /*1030*/  ULDC UR4, c[0x0][0x580] ;  /* 0x0001600000047ab9 */ /* 0x000fe40000000800 */
[----:B------:R-:W-:-:S07]  /*1040*/  IMAD.U32 R23, RZ, RZ, UR4 ;  /* 0x00000004ff177e24 */ /* 0x000fce000f8e00ff */
.L_x_12:
[----:B------:R-:W-:Y:S02]  /*1050*/  ULDC.64 UR4, c[0x0][0x5a0] ;  /* 0x0001680000047ab9 */ /* 0x000fe40000000a00 */
[----:B------:R-:W-:-:S04]  /*1060*/  ISETP.NE.U32.AND P0, PT, RZ, UR4, PT ;  /* 0x00000004ff007c0c */ /* 0x000fc8000bf05070 */
[----:B------:R-:W-:-:S13]  /*1070*/  ISETP.NE.AND.EX P0, PT, RZ, UR5, PT, P0 ;  /* 0x00000005ff007c0c */ /* 0x000fda000bf05300 */
[----:B------:R-:W-:Y:S05]  /*1080*/  @!P0 BRA `(.L_x_14) ;  /* 0x00000000001c8947 */ /* 0x000fea0003800000 */
[----:B01----:R-:W0:Y:S02]  /*1090*/  LDC.64 R4, c[0x0][0x5a0] ;  /* 0x00016800ff047b82 */ /* 0x003e240000000a00 */
[----:B0-----:R-:W2:Y:S02]  /*10a0*/  LDG.E.64 R4, desc[UR36][R4.64] ;  /* 0x0000002404047981 */ /* 0x001ea4000c1e1b00 */
[----:B--2---:R-:W-:-:S04]  /*10b0*/  ISETP.NE.U32.AND P0, PT, R4, RZ, PT ;  /* 0x000000ff0400720c */ /* 0x004fc80003f05070 */
[----:B------:R-:W-:-:S13]  /*10c0*/  ISETP.NE.AND.EX P0, PT, R5, RZ, PT, P0 ;  /* 0x000000ff0500720c */ /* 0x000fda0003f05300 */
[----:B------:R-:W-:Y:S05]  /*10d0*/  @!P0 BRA `(.L_x_14) ;  /* 0x0000000000088947 */ /* 0x000fea0003800000 */
[----:B------:R0:W5:Y:S01]  /*10e0*/  LD.E R90, desc[UR36][R4.64] ;  /* 0x00000024045a7980 */ /* 0x000162000c101900 */
[----:B------:R-:W-:Y:S05]  /*10f0*/  BRA `(.L_x_15) ;  /* 0x0000000000247947 */ /* 0x000fea0003800000 */
.L_x_14:
[----:B------:R-:W-:Y:S02]  /*1100*/  ULDC.64 UR4, c[0x0][0x590] ;  /* 0x0001640000047ab9 */ /* 0x000fe40000000a00 */
[----:B------:R-:W-:-:S04]  /*1110*/  ISETP.NE.U32.AND P0, PT, RZ, UR4, PT ;  /* 0x00000004ff007c0c */ /* 0x000fc8000bf05070 */
[----:B------:R-:W-:-:S13]  /*1120*/  ISETP.NE.AND.EX P0, PT, RZ, UR5, PT, P0 ;  /* 0x00000005ff007c0c */ /* 0x000fda000bf05300 */
[----:B------:R-:W-:Y:S05]  /*1130*/  @!P0 BRA `(.L_x_16) ;  /* 0x00000000000c8947 */ /* 0x000fea0003800000 */
[----:B------:R-:W2:Y:S02]  /*1140*/  LDC.64 R90, c[0x0][0x590] ;  /* 0x00016400ff5a7b82 */ /* 0x000ea40000000a00 */
[----:B--2---:R2:W5:Y:S01]  /*1150*/  LDG.E R90, desc[UR36][R90.64] ;  /* 0x000000245a5a7981 */ /* 0x004562000c1e1900 */
[----:B------:R-:W-:Y:S05]  /*1160*/  BRA `(.L_x_15) ;  /* 0x0000000000087947 */ /* 0x000fea0003800000 */
.L_x_16:
[----:B------:R-:W-:Y:S02]  /*1170*/  ULDC UR4, c[0x0][0x584] ;  /* 0x0001610000047ab9 */ /* 0x000fe40000000800 */
[----:B------:R-:W-:-:S07]  /*1180*/  IMAD.U32 R90, RZ, RZ, UR4 ;  /* 0x00000004ff5a7e24 */ /* 0x000fce000f8e00ff */
.L_x_15:
[----:B------:R-:W-:-:S13]  /*1190*/  LOP3.LUT P0, RZ, R0, 0xff, RZ, 0xc0, !PT ;  /* 0x000000ff00ff7812 */ /* 0x000fda000780c0ff */
[----:B------:R-:W-:Y:S05]  /*11a0*/  @!P0 EXIT ;  /* 0x000000000000894d */ /* 0x000fea0003800000 */
[----:B------:R-:W3:Y:S01]  /*11b0*/  LDC R93, c[0x0][0x658] ;  /* 0x00019600ff5d7b82 */ /* 0x000ee20000000800 */
[----:B------:R-:W-:Y:S01]  /*11c0*/  ULDC.64 UR6, c[0x0][0x288] ;  /* 0x0000a20000067ab9 */ /* 0x000fe20000000a00 */
[----:B------:R-:W-:Y:S01]  /*11d0*/  LOP3.LUT R6, R6, 0x1, RZ, 0xc0, !PT ;  /* 0x0000000106067812 */ /* 0x000fe200078ec0ff */
[----:B------:R-:W-:Y:S01]  /*11e0*/  UIADD3 UR4, UR7, 0x3f, URZ ;  /* 0x0000003f07047890 */ /* 0x000fe2000fffe03f */
[----:B------:R-:W-:Y:S01]  /*11f0*/  SHF.R.U32.HI R0, RZ, 0x2, R95 ;  /* 0x00000002ff007819 */ /* 0x000fe2000001165f */
[----:B------:R-:W-:Y:S01]  /*1200*/  IMAD.U32 R3, RZ, RZ, UR6 ;  /* 0x00000006ff037e24 */ /* 0x000fe2000f8e00ff */
[----:B------:R-:W-:Y:S01]  /*1210*/  SHF.R.U32.HI R11, RZ, 0x1, R11 ;  /* 0x00000001ff0b7819 */ /* 0x000fe2000001160b */
[----:B------:R-:W-:Y:S01]  /*1220*/  USHF.R.S32.HI UR5, URZ, 0x1f, UR4 ;  /* 0x0000001f3f057899 */ /* 0x000fe20008011404 */
[----:B01----:R-:W0:Y:S01]  /*1230*/  LDC.64 R4, c[0x0][0x5c8] ;  /* 0x00017200ff047b82 */ /* 0x003e220000000a00 */
[----:B------:R-:W-:Y:S01]  /*1240*/  LOP3.LUT R94, R95, 0x3, RZ, 0xc0, !PT ;  /* 0x000000035f5e7812 */ /* 0x000fe200078ec0ff */
[----:B------:R-:W-:Y:S01]  /*1250*/  IMAD.SHL.U32 R7, R6, 0x40, RZ ;  /* 0x0000004006077824 */ /* 0x000fe200078e00ff */
[----:B------:R-:W-:Y:S01]  /*1260*/  LOP3.LUT R0, R0, 0x7, RZ, 0xc0, !PT ;  /* 0x0000000700007812 */ /* 0x000fe200078ec0ff */
[----:B------:R-:W-:Y:S01]  /*1270*/  ULEA.HI UR5, UR5, UR4, URZ, 0x6 ;  /* 0x0000000405057291 */ /* 0x000fe2000f8f303f */
[----:B------:R-:W-:Y:S01]  /*1280*/  LOP3.LUT R11, R11, 0x30, RZ, 0xc0, !PT ;  /* 0x000000300b0b7812 */ /* 0x000fe200078ec0ff */
[----:B------:R-:W-:Y:S01]  /*1290*/  IMAD R94, R94, -0x2, R3 ;  /* 0xfffffffe5e5e7824 */ /* 0x000fe200078e0203 */
[--C-:B------:R-:W-:Y:S01]  /*12a0*/  LOP3.LUT R88, R7, 0x40, R0.reuse, 0xe2, !PT ;  /* 0x0000004007587812 */ /* 0x100fe200078ee200 */
[----:B------:R-:W1:Y:S01]  /*12b0*/  LDC R97, c[0x0][0x600] ;  /* 0x00018000ff617b82 */ /* 0x000e620000000800 */
[----:B------:R-:W-:Y:S01]  /*12c0*/  IADD3 R3, RZ, -R11, -R0 ;  /* 0x8000000bff037210 */ /* 0x000fe20007ffe800 */
[----:B------:R-:W-:Y:S01]  /*12d0*/  IMAD.MOV.U32 R0, RZ, RZ, -0x1 ;  /* 0xffffffffff007424 */ /* 0x000fe200078e00ff */
[----:B------:R-:W-:Y:S01]  /*12e0*/  USHF.R.S32.HI UR43, URZ, 0x6, UR5 ;  /* 0x000000063f2b7899 */ /* 0x000fe20008011405 */
[----:B------:R-:W-:Y:S01]  /*12f0*/  IMAD.MOV.U32 R8, RZ, RZ, 0x1 ;  /* 0x00000001ff087424 */ /* 0x000fe200078e00ff */
[C---:B------:R-:W-:Y:S01]  /*1300*/  LOP3.LUT R96, R95.reuse, 0x80, RZ, 0xc0, !PT ;  /* 0x000000805f607812 */ /* 0x040fe200078ec0ff */
[----:B------:R-:W-:Y:S01]  /*1310*/  IMAD R3, R6, -0x40, R3 ;  /* 0xffffffc006037824 */ /* 0x000fe200078e0203 */
[----:B------:R-:W-:Y:S01]  /*1320*/  UISETP.LT.AND UP0, UPT, UR43, 0x1, UPT ;  /* 0x000000012b00788c */ /* 0x000fe2000bf01270 */
[----:B---3--:R-:W-:Y:S01]  /*1330*/  SHF.L.U32 R0, R0, R93, RZ ;  /* 0x0000005d00007219 */ /* 0x008fe200000006ff */
[----:B------:R-:W-:Y:S01]  /*1340*/  ULDC UR4, c[0x0][0x284] ;  /* 0x0000a10000047ab9 */ /* 0x000fe20000000800 */
[----:B------:R-:W-:Y:S01]  /*1350*/  LOP3.LUT R88, R88, R11, RZ, 0xfc, !PT ;  /* 0x0000000b58587212 */ /* 0x000fe200078efcff */
[----:B------:R-:W-:Y:S01]  /*1360*/  USEL UR44, UR43, 0x1, UP0 ;  /* 0x000000012b2c7887 */ /* 0x000fe20008000000 */
[----:B------:R-:W-:Y:S01]  /*1370*/  SHF.L.U32 R93, R8, R93, RZ ;  /* 0x0000005d085d7219 */ /* 0x000fe200000006ff */
[----:B------:R-:W-:Y:S01]  /*1380*/  IMAD.SHL.U32 R95, R95, 0x2, RZ ;  /* 0x000000025f5f7824 */ /* 0x000fe200078e00ff */
[----:B------:R-:W-:Y:S01]  /*1390*/  LOP3.LUT R102, R18, 0x1, RZ, 0xfc, !PT ;  /* 0x0000000112667812 */ /* 0x000fe200078efcff */
[----:B------:R-:W-:Y:S01]  /*13a0*/  VIADD R99, R3, UR4 ;  /* 0x0000000403637c36 */ /* 0x000fe20008000000 */
[C---:B0-----:R-:W-:Y:S01]  /*13b0*/  SHF.L.U64.HI R92, R4.reuse, 0x3, R5 ;  /* 0x00000003045c7819 */ /* 0x041fe20000010205 */
[----:B--2---:R-:W-:Y:S01]  /*13c0*/  IMAD.SHL.U32 R91, R4, 0x8, RZ ;  /* 0x00000008045b7824 */ /* 0x004fe200078e00ff */
[----:B------:R-:W-:Y:S01]  /*13d0*/  SHF.R.U32.HI R96, RZ, 0x7, R96 ;  /* 0x00000007ff607819 */ /* 0x000fe20000011660 */
[----:B------:R-:W-:Y:S01]  /*13e0*/  IMAD.MOV.U32 R89, RZ, RZ, RZ ;  /* 0x000000ffff597224 */ /* 0x000fe200078e00ff */
[----:B------:R-:W-:Y:S01]  /*13f0*/  LOP3.LUT R98, RZ, R0, RZ, 0x33, !PT ;  /* 0x00000000ff627212 */ /* 0x000fe200078e33ff */
[----:B------:R-:W-:Y:S01]  /*1400*/  UIADD3 UR44, UR43, -UR44, URZ ;  /* 0x8000002c2b2c7290 */ /* 0x000fe2000fffe03f */
[----:B------:R-:W-:Y:S01]  /*1410*/  UMOV UR40, URZ ;  /* 0x0000003f00287c82 */ /* 0x000fe20008000000 */
[----:B-1----:R-:W-:Y:S01]  /*1420*/  VIADD R97, R97, 0xffffffff ;  /* 0xffffffff61617836 */ /* 0x002fe20000000000 */
[----:B------:R-:W-:-:S09]  /*1430*/  UMOV UR42, URZ ;  /* 0x0000003f002a7c82 */ /* 0x000fd20008000000 */
.L_x_162:
[----:B0-----:R-:W0:Y:S01]  /*1440*/  SHFL.IDX PT, R0, R96, RZ, 0x1f ;  /* 0x00001fff60007589 */ /* 0x001e2200000e0000 */
[----:B-1----:R-:W1:Y:S01]  /*1450*/  S2UR UR7, SR_CgaCtaId ;  /* 0x00000000000779c3 */ /* 0x002e620000008800 */
[----:B------:R-:W-:Y:S01]  /*1460*/  UMOV UR6, 0x400 ;  /* 0x0000040000067882 */ /* 0x000fe20000000000 */
[----:B0-----:R-:W-:Y:S01]  /*1470*/  R2UR UR4, R0 ;  /* 0x00000000000472ca */ /* 0x001fe200000e0000 */
[----:B-1----:R-:W-:-:S12]  /*1480*/  ULEA UR6, UR7, UR6, 0x18 ;  /* 0x0000000607067291 */ /* 0x002fd8000f8ec03f */
[----:B------:R-:W-:-:S04]  /*1490*/  ULEA.HI UR5, UR4, UR4, URZ, 0x1 ;  /* 0x0000000404057291 */ /* 0x000fc8000f8f083f */
[----:B------:R-:W-:-:S04]  /*14a0*/  ULOP3.LUT UR5, UR5, 0x7fffe, URZ, 0xc0, !UPT ;  /* 0x0007fffe05057892 */ /* 0x000fc8000f8ec03f */
[----:B------:R-:W-:-:S03]  /*14b0*/  UIADD3 UR5, UR4, -UR5, URZ ;  /* 0x8000000504057290 */ /* 0x000fc6000fffe03f */
[----:B------:R-:W-:Y:S01]  /*14c0*/  ULDC UR4, c[0x0][0x28c] ;  /* 0x0000a30000047ab9 */ /* 0x000fe20000000800 */
[----:B------:R-:W-:Y:S01]  /*14d0*/  ULEA UR5, UR5, UR6, 0xd ;  /* 0x0000000605057291 */ /* 0x000fe2000f8e683f */
[----:B------:R-:W-:-:S03]  /*14e0*/  ISETP.LT.AND P0, PT, RZ, UR4, PT ;  /* 0x00000004ff007c0c */ /* 0x000fc6000bf01270 */
[----:B------:R-:W-:-:S04]  /*14f0*/  UIADD3 UR5, UR5, 0x100, URZ ;  /* 0x0000010005057890 */ /* 0x000fc8000fffe03f */
[----:B------:R-:W-:-:S04]  /*1500*/  USHF.R.U32.HI UR5, URZ, 0x4, UR5 ;  /* 0x000000043f057899 */ /* 0x000fc80008011605 */
[----:B------:R-:W-:Y:S02]  /*1510*/  ULOP3.LUT UR45, UR5, 0x3fff, URZ, 0xc0, !UPT ;  /* 0x00003fff052d7892 */ /* 0x000fe4000f8ec03f */
[----:B--2345:R-:W-:Y:S10]  /*1520*/  @P0 BRA `(.L_x_17) ;  /* 0x0000000000400947 */ /* 0x03cff40003800000 */
[----:B------:R-:W-:Y:S01]  /*1530*/  MOV R0, 0x0 ;  /* 0x0000000000007802 */ /* 0x000fe20000000f00 */
[----:B------:R-:W-:Y:S01]  /*1540*/  ULDC.64 UR4, c[0x4][0x68] ;  /* 0x01001a0000047ab9 */ /* 0x000fe20000000a00 */
[----:B------:R-:W-:Y:S01]  /*1550*/  ULDC.64 UR6, c[0x4][0x8] ;  /* 0x0100020000067ab9 */ /* 0x000fe20000000a00 */
[----:B------:R-:W-:Y:S01]  /*1560*/  IMAD.U32 R4, RZ, RZ, UR4 ;  /* 0x00000004ff047e24 */ /* 0x000fe2000f8e00ff */
[----:B------:R0:W1:Y:S01]  /*1570*/  LDC.64 R14, c[0x4][R0] ;  /* 0x01000000000e7b82 */ /* 0x0000620000000a00 */
[----:B------:R-:W-:Y:S01]  /*1580*/  IMAD.U32 R5, RZ, RZ, UR5 ;  /* 0x00000005ff057e24 */ /* 0x000fe2000f8e00ff */
[----:B------:R-:W-:Y:S01]  /*1590*/  ULDC.64 UR4, c[0x4][0x70] ;  /* 0x01001c0000047ab9 */ /* 0x000fe20000000a00 */
[----:B------:R-:W-:Y:S02]  /*15a0*/  IMAD.U32 R10, RZ, RZ, UR6 ;  /* 0x00000006ff0a7e24 */ /* 0x000fe4000f8e00ff */
[----:B------:R-:W-:Y:S02]  /*15b0*/  IMAD.U32 R6, RZ, RZ, UR4 ;  /* 0x00000004ff067e24 */ /* 0x000fe4000f8e00ff */
[----:B------:R-:W-:-:S02]  /*15c0*/  IMAD.U32 R7, RZ, RZ, UR5 ;  /* 0x00000005ff077e24 */ /* 0x000fc4000f8e00ff */
[----:B------:R-:W-:Y:S02]  /*15d0*/  IMAD.U32 R11, RZ, RZ, UR7 ;  /* 0x00000007ff0b7e24 */ /* 0x000fe4000f8e00ff */
[----:B------:R-:W-:Y:S02]  /*15e0*/  IMAD.MOV.U32 R8, RZ, RZ, 0x1e1 ;  /* 0x000001e1ff087424 */ /* 0x000fe400078e00ff */
[----:B------:R-:W-:Y:S02]  /*15f0*/  IMAD.MOV.U32 R12, RZ, RZ, 0x1 ;  /* 0x00000001ff0c7424 */ /* 0x000fe400078e00ff */
[----:B0-----:R-:W-:-:S07]  /*1600*/  IMAD.MOV.U32 R13, RZ, RZ, RZ ;  /* 0x000000ffff0d7224 */ /* 0x001fce00078e00ff */
[----:B------:R-:W-:-:S07]  /*1610*/  LEPC R20, `(.L_x_17) ;  /* 0x000000001014794e */ /* 0x000fce0000000000 */
[----:B-1---5:R-:W-:Y:S05]  /*1620*/  CALL.ABS.NOINC R14 ;  /* 0x000000000e007343 */ /* 0x022fea0003c00000 */
.L_x_17:
[----:B------:R-:W-:-:S13]  /*1630*/  ISETP.NE.AND P0, PT, R102, 0x3, PT ;  /* 0x000000036600780c */ /* 0x000fda0003f05270 */
[----:B------:R-:W-:Y:S05]  /*1640*/  @!P0 BRA `(.L_x_18) ;  /* 0x0000000000048947 */ /* 0x000fea0003800000 */
[----:B------:R-:W-:Y:S01]  /*1650*/  BPT.TRAP 0x1 ;  /* 0x000000040000795c */ /* 0x000fe20000300000 */
.L_x_18:
[----:B------:R-:W0:Y:S01]  /*1660*/  S2UR UR5, SR_CgaCtaId ;  /* 0x00000000000579c3 */ /* 0x000e220000008800 */
[----:B------:R-:W-:Y:S01]  /*1670*/  UMOV UR4, 0x400 ;  /* 0x0000040000047882 */ /* 0x000fe20000000000 */
[----:B------:R-:W-:Y:S02]  /*1680*/  IMAD.U32 R0, RZ, RZ, UR40 ;  /* 0x00000028ff007e24 */ /* 0x000fe4000f8e00ff */
[----:B------:R-:W-:-:S03]  /*1690*/  IMAD.U32 R3, RZ, RZ, UR42 ;  /* 0x0000002aff037e24 */ /* 0x000fc6000f8e00ff */
[----:B------:R-:W-:Y:S01]  /*16a0*/  SHF.L.U32 R0, R0, 0x1f, RZ ;  /* 0x0000001f00007819 */ /* 0x000fe200000006ff */
[----:B0-----:R-:W-:-:S06]  /*16b0*/  ULEA UR4, UR5, UR4, 0x18 ;  /* 0x0000000405047291 */ /* 0x001fcc000f8ec03f */
[----:B------:R-:W-:-:S04]  /*16c0*/  IMAD.U32 R6, RZ, RZ, UR4 ;  /* 0x00000004ff067e24 */ /* 0x000fc8000f8e00ff */
[----:B------:R-:W-:-:S04]  /*16d0*/  IMAD R3, R3, 0x8, R6 ;  /* 0x0000000803037824 */ /* 0x000fc800078e0206 */
[----:B------:R0:W1:Y:S01]  /*16e0*/  SYNCS.PHASECHK.TRANS64.TRYWAIT P1, [R3+URZ], R0 ;  /* 0x00000000030075a7 */ /* 0x000062000802017f */
[----:B------:R-:W-:Y:S05]  /*16f0*/  @!P0 BRA `(.L_x_19) ;  /* 0x0000000000048947 */ /* 0x000fea0003800000 */
[----:B------:R-:W-:Y:S01]  /*1700*/  BPT.TRAP 0x1 ;  /* 0x000000040000795c */ /* 0x000fe20000300000 */
.L_x_19:
[----:B------:R-:W-:-:S05]  /*1710*/  IMAD.U32 R4, RZ, RZ, UR44 ;  /* 0x0000002cff047e24 */ /* 0x000fca000f8e00ff */
[----:B------:R-:W-:Y:S01]  /*1720*/  ISETP.GE.AND P2, PT, R4, 0x1, PT ;  /* 0x000000010400780c */ /* 0x000fe20003f46270 */
[----:B-1----:R-:W-:-:S12]  /*1730*/  @P1 BRA `(.L_x_20) ;  /* 0x0000000000081947 */ /* 0x002fd80003800000 */
[----:B------:R-:W1:Y:S02]  /*1740*/  SYNCS.PHASECHK.TRANS64.TRYWAIT P1, [R3+URZ], R0 ;  /* 0x00000000030075a7 */ /* 0x000e64000802017f */
[----:B-1----:R-:W-:Y:S05]  /*1750*/  @!P1 BRA `(.L_x_21) ;  /* 0x0000006400a89947 */ /* 0x002fea0003800000 */
.L_x_20:
[----:B------:R-:W-:Y:S05]  /*1760*/  WARPSYNC.ALL ;  /* 0x0000000000007948 */ /* 0x000fea0003800000 */
[----:B------:R-:W-:Y:S01]  /*1770*/  R2UR UR4, R6 ;  /* 0x00000000060472ca */ /* 0x000fe200000e0000 */
[----:B------:R-:W-:Y:S01]  /*1780*/  ULEA UR5, UR42, UR45, 0xa ;  /* 0x0000002d2a057291 */ /* 0x000fe2000f8e503f */
[----:B------:R-:W-:Y:S01]  /*1790*/  WARPGROUP.ARRIVE ;  /* 0x00000000000079c5 */ /* 0x000fe20000000000 */
[----:B------:R-:W-:Y:S01]  /*17a0*/  UMOV UR9, 0x40000040 ;  /* 0x4000004000097882 */ /* 0x000fe20000000000 */
[----:B------:R-:W-:-:S04]  /*17b0*/  UMOV UR11, 0x40000040 ;  /* 0x40000040000b7882 */ /* 0x000fc80000000000 */
[----:B------:R-:W-:-:S05]  /*17c0*/  UMOV UR8, UR5 ;  /* 0x0000000500087c82 */ /* 0x000fca0008000000 */
[----:B------:R-:W-:-:S04]  /*17d0*/  UIADD3 UR4, UR4, 0x8100, URZ ;  /* 0x0000810004047890 */ /* 0x000fc8000fffe03f */
[----:B------:R-:W-:-:S04]  /*17e0*/  USHF.R.U32.HI UR4, URZ, 0x4, UR4 ;  /* 0x000000043f047899 */ /* 0x000fc80008011604 */
[----:B------:R-:W-:-:S04]  /*17f0*/  ULOP3.LUT UR4, UR4, 0x3fff, URZ, 0xc0, !UPT ;  /* 0x00003fff04047892 */ /* 0x000fc8000f8ec03f */
[----:B------:R-:W-:-:S04]  /*1800*/  ULOP3.LUT UR4, UR4, 0x2000000, URZ, 0xfc, !UPT ;  /* 0x0200000004047892 */ /* 0x000fc8000f8efc3f */
[----:B------:R-:W-:-:S07]  /*1810*/  ULEA UR6, UR42, UR4, 0xa ;  /* 0x000000042a067291 */ /* 0x000fce000f8e503f */
[----:B------:R-:W-:Y:S02]  /*1820*/  UMOV UR10, UR6 ;  /* 0x00000006000a7c82 */ /* 0x000fe40008000000 */
[----:B------:R-:W-:Y:S01]  /*1830*/  HGMMA.64x128x16.F32 R24, gdesc[UR8].tnspA.tnspB, RZ, !UPT, gsb0 ;  /* 0x61e00000081879f0 */ /* 0x000fe2000c0008ff */
[----:B------:R-:W-:Y:S02]  /*1840*/  UIADD3 UR8, UR5, 0x80, URZ ;  /* 0x0000008005087890 */ /* 0x000fe4000fffe03f */
[----:B------:R-:W-:Y:S01]  /*1850*/  UIADD3 UR10, UR6, 0x80, URZ ;  /* 0x00000080060a7890 */ /* 0x000fe2000fffe03f */
[----:B------:R-:W-:Y:S01]  /*1860*/  UMOV UR9, 0x40000040 ;  /* 0x4000004000097882 */ /* 0x000fe20000000000 */
[----:B------:R-:W-:Y:S01]  /*1870*/  UMOV UR11, 0x40000040 ;  /* 0x40000040000b7882 */ /* 0x000fe20000000000 */
[----:B------:R-:W-:Y:S02]  /*1880*/  WARPGROUP.DEPBAR.LE gsb0, 0x0 ;  /* 0x00008000000079c5 */ /* 0x000fe40000010000 */
[----:B------:R-:W-:-:S06]  /*1890*/  WARPGROUP.ARRIVE ;  /* 0x00000000000079c5 */ /* 0x000fcc0000000000 */
[----:B------:R-:W-:Y:S01]  /*18a0*/  HGMMA.64x128x16.F32 R24, gdesc[UR8].tnspA.tnspB, R24, gsb0 ;  /* 0x61e00000081879f0 */ /* 0x000fe20008000818 */
        /* <DEDUP_REMOVED lines=13> */
[----:B------:R-:W-:Y:S03]  /*1980*/  HGMMA.64x128x16.F32 R24, gdesc[UR8].tnspA.tnspB, R24, gsb0 ;  /* 0x61e00000081879f0 */ /* 0x000fe60008000818 */
[----:B------:R-:W-:Y:S02]  /*1990*/  WARPGROUP.DEPBAR.LE gsb0, 0x0 ;  /* 0x00008000000079c5 */ /* 0x000fe40000010000 */
[----:B------:R-:W-:Y:S05]  /*19a0*/  @!P2 BRA `(.L_x_22) ;  /* 0x000000040028a947 */ /* 0x000fea0003800000 */
[----:B------:R-:W-:Y:S01]  /*19b0*/  UIADD3 UR5, UR42, 0x1, URZ ;  /* 0x000000012a057890 */ /* 0x000fe2000fffe03f */
[----:B01----:R-:W-:Y:S02]  /*19c0*/  IMAD.U32 R0, RZ, RZ, UR44 ;  /* 0x0000002cff007e24 */ /* 0x003fe4000f8e00ff */
[----:B------:R-:W-:Y:S01]  /*19d0*/  IMAD.U32 R3, RZ, RZ, UR42 ;  /* 0x0000002aff037e24 */ /* 0x000fe2000f8e00ff */
[----:B------:R-:W-:-:S04]  /*19e0*/  UISETP.NE.AND UP0, UPT, UR5, 0x2, UPT ;  /* 0x000000020500788c */ /* 0x000fc8000bf05270 */
[----:B------:R-:W-:Y:S02]  /*19f0*/  USEL UR6, URZ, 0x1, UP0 ;  /* 0x000000013f067887 */ /* 0x000fe40008000000 */
[----:B------:R-:W-:Y:S02]  /*1a00*/  USEL UR5, UR5, URZ, UP0 ;  /* 0x0000003f05057287 */ /* 0x000fe40008000000 */
[----:B------:R-:W-:-:S06]  /*1a10*/  ULOP3.LUT UR6, UR40, UR6, URZ, 0x3c, !UPT ;  /* 0x0000000628067292 */ /* 0x000fcc000f8e3c3f */
[----:B------:R-:W-:-:S07]  /*1a20*/  IMAD.U32 R7, RZ, RZ, UR6 ;  /* 0x00000006ff077e24 */ /* 0x000fce000f8e00ff */
.L_x_29:
[----:B------:R-:W-:Y:S05]  /*1a30*/  @!P0 BRA `(.L_x_23) ;  /* 0x0000000000048947 */ /* 0x000fea0003800000 */
[----:B------:R-:W-:Y:S01]  /*1a40*/  BPT.TRAP 0x1 ;  /* 0x000000040000795c */ /* 0x000fe20000300000 */
.L_x_23:
[----:B------:R-:W0:Y:S01]  /*1a50*/  S2UR UR7, SR_CgaCtaId ;  /* 0x00000000000779c3 */ /* 0x000e220000008800 */
[----:B------:R-:W-:Y:S01]  /*1a60*/  UMOV UR6, 0x400 ;  /* 0x0000040000067882 */ /* 0x000fe20000000000 */
[----:B------:R-:W-:Y:S01]  /*1a70*/  IMAD.U32 R5, RZ, RZ, UR5 ;  /* 0x00000005ff057e24 */ /* 0x000fe2000f8e00ff */
[----:B------:R-:W-:Y:S01]  /*1a80*/  SHF.L.U32 R4, R7, 0x1f, RZ ;  /* 0x0000001f07047819 */ /* 0x000fe200000006ff */
[----:B0-----:R-:W-:-:S06]  /*1a90*/  ULEA UR6, UR7, UR6, 0x18 ;  /* 0x0000000607067291 */ /* 0x001fcc000f8ec03f */
[----:B------:R-:W-:-:S04]  /*1aa0*/  IMAD.U32 R6, RZ, RZ, UR6 ;  /* 0x00000006ff067e24 */ /* 0x000fc8000f8e00ff */
[----:B------:R-:W-:-:S04]  /*1ab0*/  IMAD R5, R5, 0x8, R6 ;  /* 0x0000000805057824 */ /* 0x000fc800078e0206 */
[----:B------:R0:W1:Y:S01]  /*1ac0*/  SYNCS.PHASECHK.TRANS64.TRYWAIT P1, [R5+URZ], R4 ;  /* 0x00000004050075a7 */ /* 0x000062000802017f */
[----:B------:R-:W-:Y:S05]  /*1ad0*/  @!P0 BRA `(.L_x_24) ;  /* 0x0000000000048947 */ /* 0x000fea0003800000 */
[----:B------:R-:W-:Y:S01]  /*1ae0*/  BPT.TRAP 0x1 ;  /* 0x000000040000795c */ /* 0x000fe20000300000 */
.L_x_24:
[----:B-1----:R-:W-:Y:S05]  /*1af0*/  @P1 BRA `(.L_x_25) ;  /* 0x0000000000081947 */ /* 0x002fea0003800000 */
[----:B------:R-:W1:Y:S02]  /*1b00*/  SYNCS.PHASECHK.TRANS64.TRYWAIT P1, [R5+URZ], R4 ;  /* 0x00000004050075a7 */ /* 0x000e64000802017f */
[----:B-1----:R-:W-:Y:S05]  /*1b10*/  @!P1 BRA `(.L_x_26) ;  /* 0x0000006000cc9947 */ /* 0x002fea0003800000 */
.L_x_25:
[----:B------:R-:W-:Y:S01]  /*1b20*/  ULEA UR6, UR5, UR45, 0xa ;  /* 0x0000002d05067291 */ /* 0x000fe2000f8e503f */
[----:B------:R-:W-:Y:S01]  /*1b30*/  WARPGROUP.ARRIVE ;  /* 0x00000000000079c5 */ /* 0x000fe20000000000 */
[----:B------:R-:W-:Y:S01]  /*1b40*/  ULEA UR7, UR5, UR4, 0xa ;  /* 0x0000000405077291 */ /* 0x000fe2000f8e503f */
[----:B------:R-:W-:Y:S01]  /*1b50*/  UMOV UR9, 0x40000040 ;  /* 0x4000004000097882 */ /* 0x000fe20000000000 */
[----:B------:R-:W-:-:S03]  /*1b60*/  UMOV UR11, 0x40000040 ;  /* 0x40000040000b7882 */ /* 0x000fc60000000000 */
[----:B------:R-:W-:Y:S02]  /*1b70*/  UMOV UR8, UR6 ;  /* 0x0000000600087c82 */ /* 0x000fe40008000000 */
[----:B------:R-:W-:Y:S02]  /*1b80*/  UMOV UR10, UR7 ;  /* 0x00000007000a7c82 */ /* 0x000fe40008000000 */
[----:B------:R-:W-:Y:S01]  /*1b90*/  HGMMA.64x128x16.F32 R24, gdesc[UR8].tnspA.tnspB, R24, gsb0 ;  /* 0x61e00000081879f0 */ /* 0x000fe20008000818 */
[----:B------:R-:W-:Y:S02]  /*1ba0*/  UIADD3 UR8, UR6, 0x80, URZ ;  /* 0x0000008006087890 */ /* 0x000fe4000fffe03f */
[----:B------:R-:W-:Y:S01]  /*1bb0*/  UIADD3 UR10, UR7, 0x80, URZ ;  /* 0x00000080070a7890 */ /* 0x000fe2000fffe03f */
[----:B------:R-:W-:Y:S01]  /*1bc0*/  UMOV UR9, 0x40000040 ;  /* 0x4000004000097882 */ /* 0x000fe20000000000 */
[----:B------:R-:W-:Y:S01]  /*1bd0*/  UMOV UR11, 0x40000040 ;  /* 0x40000040000b7882 */ /* 0x000fe20000000000 */
[----:B------:R-:W-:-:S02]  /*1be0*/  WARPGROUP.DEPBAR.LE gsb0, 0x0 ;  /* 0x00008000000079c5 */ /* 0x000fc40000010000 */
        /* <DEDUP_REMOVED lines=18> */
[----:B------:R-:W-:Y:S01]  /*1d10*/  BPT.TRAP 0x1 ;  /* 0x000000040000795c */ /* 0x000fe20000300000 */
.L_x_27:
[----:B------:R-:W-:-:S13]  /*1d20*/  ISETP.NE.AND P1, PT, R22, RZ, PT ;  /* 0x000000ff1600720c */ /* 0x000fda0003f25270 */
[----:B01----:R-:W-:-:S04]  /*1d30*/  @P1 IMAD R4, R3, 0x8, R6 ;  /* 0x0000000803041824 */ /* 0x003fc800078e0206 */
[----:B------:R-:W-:-:S05]  /*1d40*/  @P1 VIADD R4, R4, 0x10 ;  /* 0x0000001004041836 */ /* 0x000fca0000000000 */
[----:B------:R-:W-:-:S04]  /*1d50*/  @P1 PRMT R4, R19, 0x654, R4 ;  /* 0x0000065413041816 */ /* 0x000fc80000000004 */
[----:B------:R0:W-:Y:S01]  /*1d60*/  @P1 SYNCS.ARRIVE.TRANS64.RED.A1T0 RZ, [R4+URZ], RZ ;  /* 0x000000ff04ff19a7 */ /* 0x0001e2000810043f */
[----:B------:R-:W-:-:S13]  /*1d70*/  ISETP.GT.U32.AND P1, PT, R18, 0x1, PT ;  /* 0x000000011200780c */ /* 0x000fda0003f24070 */
[----:B0-----:R-:W-:Y:S05]  /*1d80*/  @P1 BRA `(.L_x_28) ;  /* 0x0000000000041947 */ /* 0x001fea0003800000 */
[----:B------:R-:W-:Y:S01]  /*1d90*/  BPT.TRAP 0x1 ;  /* 0x000000040000795c */ /* 0x000fe20000300000 */
.L_x_28:
[----:B------:R-:W-:Y:S01]  /*1da0*/  UIADD3 UR5, UR5, 0x1, URZ ;  /* 0x0000000105057890 */ /* 0x000fe2000fffe03f */
[C---:B------:R-:W-:Y:S01]  /*1db0*/  ISETP.GT.AND P2, PT, R0.reuse, 0x1, PT ;  /* 0x000000010000780c */ /* 0x040fe20003f44270 */
[----:B------:R-:W-:Y:S02]  /*1dc0*/  VIADD R3, R3, 0x1 ;  /* 0x0000000103037836 */ /* 0x000fe40000000000 */
[----:B------:R-:W-:Y:S01]  /*1dd0*/  UISETP.NE.AND UP0, UPT, UR5, 0x2, UPT ;  /* 0x000000020500788c */ /* 0x000fe2000bf05270 */
[----:B------:R-:W-:Y:S02]  /*1de0*/  VIADD R0, R0, 0xffffffff ;  /* 0xffffffff00007836 */ /* 0x000fe40000000000 */
[C---:B------:R-:W-:Y:S01]  /*1df0*/  ISETP.NE.AND P1, PT, R3.reuse, 0x2, PT ;  /* 0x000000020300780c */ /* 0x040fe20003f25270 */
[----:B------:R-:W-:Y:S02]  /*1e00*/  USEL UR6, URZ, 0x1, UP0 ;  /* 0x000000013f067887 */ /* 0x000fe40008000000 */
[----:B------:R-:W-:Y:S01]  /*1e10*/  USEL UR5, UR5, URZ, UP0 ;  /* 0x0000003f05057287 */ /* 0x000fe20008000000 */
[----:B------:R-:W-:-:S03]  /*1e20*/  SEL R3, R3, RZ, P1 ;  /* 0x000000ff03037207 */ /* 0x000fc60000800000 */
[----:B------:R-:W-:Y:S01]  /*1e30*/  LOP3.LUT R7, R7, UR6, RZ, 0x3c, !PT ;  /* 0x0000000607077c12 */ /* 0x000fe2000f8e3cff */
[----:B------:R-:W-:Y:S07]  /*1e40*/  @P2 BRA `(.L_x_29) ;  /* 0xfffffff800f82947 */ /* 0x000fee000383ffff */
.L_x_22:
[----:B01----:R-:W0:Y:S02]  /*1e50*/  LDC R0, c[0x0][0x28c] ;  /* 0x0000a300ff007b82 */ /* 0x003e240000000800 */
[----:B0-----:R-:W-:-:S13]  /*1e60*/  ISETP.GE.AND P1, PT, R0, 0x1, PT ;  /* 0x000000010000780c */ /* 0x001fda0003f26270 */
[----:B------:R-:W-:Y:S05]  /*1e70*/  @!P1 BRA `(.L_x_30) ;  /* 0x0000000000389947 */ /* 0x000fea0003800000 */
[----:B------:R-:W-:Y:S05]  /*1e80*/  @!P0 BRA `(.L_x_31) ;  /* 0x0000000000048947 */ /* 0x000fea0003800000 */
[----:B------:R-:W-:Y:S01]  /*1e90*/  BPT.TRAP 0x1 ;  /* 0x000000040000795c */ /* 0x000fe20000300000 */
.L_x_31:
[----:B------:R-:W-:-:S13]  /*1ea0*/  ISETP.NE.AND P0, PT, R22, RZ, PT ;  /* 0x000000ff1600720c */ /* 0x000fda0003f05270 */
[----:B------:R-:W-:-:S05]  /*1eb0*/  VOTEU.ANY UP0, P0 ;  /* 0x00000000003f7886 */ /* 0x000fca0000000100 */
[----:B------:R-:W-:-:S06]  /*1ec0*/  @UP0 UIADD3 UR4, UR44, UR42, URZ ;  /* 0x0000002a2c040290 */ /* 0x000fcc000fffe03f */
[----:B------:R-:W-:-:S04]  /*1ed0*/  IMAD.U32 R0, RZ, RZ, UR4 ;  /* 0x00000004ff007e24 */ /* 0x000fc8000f8e00ff */
[----:B------:R-:W-:-:S05]  /*1ee0*/  @P0 IMAD.SHL.U32 R0, R0, 0x8, RZ ;  /* 0x0000000800000824 */ /* 0x000fca00078e00ff */
[----:B------:R-:W-:-:S04]  /*1ef0*/  @P0 LOP3.LUT R0, R0, 0x8, RZ, 0xc0, !PT ;  /* 0x0000000800000812 */ /* 0x000fc800078ec0ff */
[----:B------:R-:W-:-:S04]  /*1f00*/  @P0 IADD3 R0, R6, 0x10, R0 ;  /* 0x0000001006000810 */ /* 0x000fc80007ffe000 */
[----:B------:R-:W-:-:S04]  /*1f10*/  @P0 PRMT R0, R19, 0x654, R0 ;  /* 0x0000065413000816 */ /* 0x000fc80000000000 */
[----:B------:R0:W-:Y:S01]  /*1f20*/  @P0 SYNCS.ARRIVE.TRANS64.RED.A1T0 RZ, [R0+URZ], RZ ;  /* 0x000000ff00ff09a7 */ /* 0x0001e2000810043f */
[----:B------:R-:W-:-:S13]  /*1f30*/  ISETP.GT.U32.AND P0, PT, R18, 0x1, PT ;  /* 0x000000011200780c */ /* 0x000fda0003f04070 */
[----:B0-----:R-:W-:Y:S05]  /*1f40*/  @P0 BRA `(.L_x_30) ;  /* 0x0000000000040947 */ /* 0x001fea0003800000 */
[----:B------:R-:W-:Y:S01]  /*1f50*/  BPT.TRAP 0x1 ;  /* 0x000000040000795c */ /* 0x000fe20000300000 */
.L_x_30:
[----:B------:R-:W-:Y:S01]  /*1f60*/  IMAD.SHL.U32 R100, R100, 0x80, RZ ;  /* 0x0000008064647824 */ /* 0x000fe200078e00ff */
[----:B------:R-:W-:Y:S01]  /*1f70*/  ULDC UR6, c[0x0][0x288] ;  /* 0x0000a20000067ab9 */ /* 0x000fe20000000800 */
[----:B------:R-:W-:Y:S01]  /*1f80*/  SHF.R.S32.HI R11, RZ, 0x1f, R101 ;  /* 0x0000001fff0b7819 */ /* 0x000fe20000011465 */
[C---:B------:R-:W-:Y:S01]  /*1f90*/  IMAD.SHL.U32 R6, R103.reuse, 0x80, RZ ;  /* 0x0000008067067824 */ /* 0x040fe200078e00ff */
[----:B------:R-:W-:Y:S01]  /*1fa0*/  ULDC.64 UR4, c[0x0][0x5d0] ;  /* 0x0001740000047ab9 */ /* 0x000fe20000000a00 */
[C---:B------:R-:W-:Y:S01]  /*1fb0*/  LOP3.LUT R8, R100.reuse, 0x6, R95, 0xf8, !PT ;  /* 0x0000000664087812 */ /* 0x040fe200078ef85f */
[----:B------:R-:W-:Y:S01]  /*1fc0*/  IMAD.WIDE R104, R103, 0x80, R88 ;  /* 0x0000008067687825 */ /* 0x000fe200078e0258 */
[----:B------:R-:W-:Y:S01]  /*1fd0*/  ISETP.GE.AND P0, PT, R100, UR6, PT ;  /* 0x0000000664007c0c */ /* 0x000fe2000bf06270 */
[----:B------:R-:W-:Y:S01]  /*1fe0*/  ULDC UR6, c[0x0][0x284] ;  /* 0x0000a10000067ab9 */ /* 0x000fe20000000800 */
[----:B------:R-:W-:Y:S01]  /*1ff0*/  SHF.R.S32.HI R9, RZ, 0x1f, R8 ;  /* 0x0000001fff097819 */ /* 0x000fe20000011408 */
[----:B------:R-:W-:Y:S01]  /*2000*/  IMAD R0, R11, UR4, RZ ;  /* 0x000000040b007c24 */ /* 0x000fe2000f8e02ff */
[----:B------:R-:W-:-:S03]  /*2010*/  ISETP.GE.OR P0, PT, R6, UR6, P0 ;  /* 0x0000000606007c0c */ /* 0x000fc60008706670 */
[C---:B------:R-:W-:Y:S02]  /*2020*/  IMAD R3, R101.reuse, UR5, R0 ;  /* 0x0000000565037c24 */ /* 0x040fe4000f8e0200 */
[----:B------:R-:W-:Y:S01]  /*2030*/  IMAD.WIDE.U32 R4, R101, UR4, R8 ;  /* 0x0000000465047c25 */ /* 0x000fe2000f8e0008 */
[----:B------:R-:W-:-:S03]  /*2040*/  ULDC.64 UR4, c[0x0][0x5c8] ;  /* 0x0001720000047ab9 */ /* 0x000fc60000000a00 */
[----:B------:R-:W-:Y:S02]  /*2050*/  IMAD R7, R105, UR4, RZ ;  /* 0x0000000469077c24 */ /* 0x000fe4000f8e02ff */
[----:B------:R-:W-:Y:S02]  /*2060*/  IMAD.IADD R5, R5, 0x1, R3 ;  /* 0x0000000105057824 */ /* 0x000fe400078e0203 */
[C---:B------:R-:W-:Y:S02]  /*2070*/  IMAD R7, R104.reuse, UR5, R7 ;  /* 0x0000000568077c24 */ /* 0x040fe4000f8e0207 */
[----:B------:R-:W-:-:S04]  /*2080*/  IMAD.WIDE.U32 R106, R104, UR4, R4 ;  /* 0x00000004686a7c25 */ /* 0x000fc8000f8e0004 */
[----:B------:R-:W-:Y:S01]  /*2090*/  IMAD.MOV.U32 R0, RZ, RZ, -0x1 ;  /* 0xffffffffff007424 */ /* 0x000fe200078e00ff */
[----:B------:R-:W-:Y:S06]  /*20a0*/  @P0 BRA `(.L_x_32) ;  /* 0x00000040001c0947 */ /* 0x000fec0003800000 */
[----:B-----5:R-:W-:Y:S01]  /*20b0*/  FSETP.NEU.AND P0, PT, R90, RZ, PT ;  /* 0x000000ff5a00720b */ /* 0x020fe20003f0d000 */
[----:B------:R-:W-:Y:S01]  /*20c0*/  IMAD.IADD R4, R94, 0x1, -R100 ;  /* 0x000000015e047824 */ /* 0x000fe200078e0a64 */
[----:B------:R-:W-:Y:S01]  /*20d0*/  BSSY B0, `(.L_x_32) ;  /* 0x0000404000007945 */ /* 0x000fe20003800000 */
[----:B------:R-:W-:Y:S02]  /*20e0*/  IMAD.IADD R3, R99, 0x1, -R6 ;  /* 0x0000000163037824 */ /* 0x000fe400078e0a06 */
[----:B------:R-:W-:Y:S01]  /*20f0*/  IMAD.IADD R103, R107, 0x1, R7 ;  /* 0x000000016b677824 */ /* 0x000fe200078e0207 */
[----:B------:R-:W-:-:S04]  /*2100*/  ISETP.GT.AND P2, PT, R4, RZ, PT ;  /* 0x000000ff0400720c */ /* 0x000fc80003f44270 */
[----:B------:R-:W-:-:S03]  /*2110*/  ISETP.GT.AND P1, PT, R3, RZ, P2 ;  /* 0x000000ff0300720c */ /* 0x000fc60001724270 */
[----:B------:R-:W-:Y:S10]  /*2120*/  @!P0 BRA `(.L_x_33) ;  /* 0x0000002c00288947 */ /* 0x000ff40003800000 */
[----:B------:R-:W0:Y:S01]  /*2130*/  LDC.64 R110, c[0x0][0x5b8] ;  /* 0x00016e00ff6e7b82 */ /* 0x000e220000000a00 */
[----:B------:R-:W-:-:S07]  /*2140*/  ULDC.64 UR4, c[0x0][0x5c0] ;  /* 0x0001700000047ab9 */ /* 0x000fce0000000a00 */
[----:B------:R-:W1:Y:S08]  /*2150*/  LDC.64 R112, c[0x0][0x5b0] ;  /* 0x00016c00ff707b82 */ /* 0x000e700000000a00 */
[----:B------:R-:W2:Y:S01]  /*2160*/  LDC.64 R114, c[0x0][0x5a8] ;  /* 0x00016a00ff727b82 */ /* 0x000ea20000000a00 */
[-C--:B0-----:R-:W-:Y:S02]  /*2170*/  IMAD R6, R11, R110.reuse, RZ ;  /* 0x0000006e0b067224 */ /* 0x081fe400078e02ff */
[----:B------:R-:W-:-:S04]  /*2180*/  IMAD.WIDE.U32 R108, R101, R110, R8 ;  /* 0x0000006e656c7225 */ /* 0x000fc800078e0008 */
[----:B------:R-:W-:Y:S02]  /*2190*/  IMAD R107, R101, R111, R6 ;  /* 0x0000006f656b7224 */ /* 0x000fe400078e0206 */
[-C--:B-1----:R-:W-:Y:S02]  /*21a0*/  IMAD R5, R105, R112.reuse, RZ ;  /* 0x0000007069057224 */ /* 0x082fe400078e02ff */
[----:B------:R-:W-:Y:S02]  /*21b0*/  IMAD.IADD R13, R109, 0x1, R107 ;  /* 0x000000016d0d7824 */ /* 0x000fe400078e026b */
[----:B------:R-:W-:Y:S02]  /*21c0*/  IMAD.MOV.U32 R12, RZ, RZ, R108 ;  /* 0x000000ffff0c7224 */ /* 0x000fe400078e006c */
[C---:B------:R-:W-:Y:S02]  /*21d0*/  IMAD R111, R104.reuse, R113, R5 ;  /* 0x00000071686f7224 */ /* 0x040fe400078e0205 */
[----:B------:R-:W-:-:S04]  /*21e0*/  IMAD.WIDE.U32 R6, R104, R112, R12 ;  /* 0x0000007068067225 */ /* 0x000fc800078e000c */
[----:B------:R-:W-:Y:S01]  /*21f0*/  IMAD.IADD R5, R7, 0x1, R111 ;  /* 0x0000000107057824 */ /* 0x000fe200078e026f */
[----:B--2---:R-:W-:-:S04]  /*2200*/  LEA R14, P0, R6, R114, 0x1 ;  /* 0x00000072060e7211 */ /* 0x004fc800078008ff */
[----:B------:R-:W-:-:S05]  /*2210*/  LEA.HI.X R15, R6, R115, R5, 0x1, P0 ;  /* 0x00000073060f7211 */ /* 0x000fca00000f0c05 */
[----:B------:R0:W2:Y:S01]  /*2220*/  @P1 LDG.E.LTC128B.U16 R5, desc[UR36][R14.64] ;  /* 0x000000240e051981 */ /* 0x0000a2000c1e1520 */
[----:B------:R-:W-:Y:S01]  /*2230*/  LEA R10, P0, R106, UR4, 0x1 ;  /* 0x000000046a0a7c11 */ /* 0x000fe2000f8008ff */
[----:B------:R-:W-:Y:S01]  /*2240*/  IMAD.WIDE.U32 R6, R104, R112, R8 ;  /* 0x0000007068067225 */ /* 0x000fe200078e0008 */
[----:B------:R-:W-:Y:S03]  /*2250*/  BSSY B1, `(.L_x_34) ;  /* 0x0000012000017945 */ /* 0x000fe60003800000 */
[----:B------:R-:W-:Y:S02]  /*2260*/  IMAD.IADD R7, R111, 0x1, R7 ;  /* 0x000000016f077824 */ /* 0x000fe400078e0207 */
[----:B------:R-:W-:Y:S01]  /*2270*/  IMAD.WIDE.U32 R20, R101, R110, R6 ;  /* 0x0000006e65147225 */ /* 0x000fe200078e0006 */
[----:B0-----:R-:W-:-:S03]  /*2280*/  SHF.L.U64.HI R15, R112, 0x3, R113 ;  /* 0x00000003700f7819 */ /* 0x001fc60000010271 */
[----:B------:R-:W-:Y:S01]  /*2290*/  IMAD.IADD R7, R107, 0x1, R21 ;  /* 0x000000016b077824 */ /* 0x000fe200078e0215 */
[----:B------:R-:W-:Y:S01]  /*22a0*/  LEA R6, P4, R20, R114, 0x1 ;  /* 0x0000007214067211 */ /* 0x000fe200078808ff */
[----:B------:R-:W-:-:S03]  /*22b0*/  IMAD.SHL.U32 R14, R112, 0x8, RZ ;  /* 0x00000008700e7824 */ /* 0x000fc600078e00ff */
[----:B------:R-:W-:Y:S01]  /*22c0*/  LEA.HI.X R7, R20, R115, R7, 0x1, P4 ;  /* 0x0000007314077211 */ /* 0x000fe200020f0c07 */
[----:B--2---:R-:W-:-:S05]  /*22d0*/  HADD2.F32 R11, -RZ, R5.H0_H0 ;  /* 0x20000005ff0b7230 */ /* 0x004fca0000004100 */
[----:B------:R-:W-:-:S04]  /*22e0*/  FMUL R11, R11, R90 ;  /* 0x0000005a0b0b7220 */ /* 0x000fc80000400000 */
[----:B------:R-:W-:Y:S01]  /*22f0*/  FFMA R24, R24, R23, R11 ;  /* 0x0000001718187223 */ /* 0x000fe2000000000b */
[----:B------:R-:W-:Y:S02]  /*2300*/  LEA.HI.X R11, R106, UR5, R103, 0x1, P0 ;  /* 0x000000056a0b7c11 */ /* 0x000fe400080f0c67 */
[----:B------:R-:W-:Y:S02]  /*2310*/  ISETP.GT.AND P0, PT, R4, 0x1, PT ;  /* 0x000000010400780c */ /* 0x000fe40003f04270 */
[----:B------:R-:W-:Y:S02]  /*2320*/  F2FP.F16.F32.PACK_AB R24, RZ, R24 ;  /* 0x00000018ff18723e */ /* 0x000fe400000000ff */
[----:B------:R-:W-:-:S03]  /*2330*/  ISETP.GT.AND P3, PT, R3, RZ, P0 ;  /* 0x000000ff0300720c */ /* 0x000fc60000764270 */
[----:B------:R0:W-:Y:S10]  /*2340*/  @P1 STG.E.U16 desc[UR36][R10.64], R24 ;  /* 0x000000180a001986 */ /* 0x0001f4000c101524 */
[----:B------:R-:W-:Y:S05]  /*2350*/  @!P3 BRA `(.L_x_35) ;  /* 0x000000000004b947 */ /* 0x000fea0003800000 */
[----:B------:R1:W5:Y:S02]  /*2360*/  LDG.E.LTC128B.U16 R5, desc[UR36][R6.64+0x2] ;  /* 0x0000022406057981 */ /* 0x000364000c1e1520 */
.L_x_35:
[----:B------:R-:W-:Y:S05]  /*2370*/  BSYNC B1 ;  /* 0x0000000000017941 */ /* 0x000fea0003800000 */
.L_x_34:
[----:B-----5:R-:W-:Y:S01]  /*2380*/  HADD2.F32 R103, -RZ, R5.H0_H0 ;  /* 0x20000005ff677230 */ /* 0x020fe20000004100 */
[----:B------:R-:W-:Y:S01]  /*2390*/  ISETP.GT.AND P2, PT, R3, 0x8, P2 ;  /* 0x000000080300780c */ /* 0x000fe20001744270 */
[----:B------:R-:W-:Y:S01]  /*23a0*/  IMAD.WIDE.U32 R20, R104, R112, R14 ;  /* 0x0000007068147225 */ /* 0x000fe200078e000e */
[----:B0-----:R-:W-:-:S03]  /*23b0*/  PRMT R24, R5, 0x7610, R24 ;  /* 0x0000761005187816 */ /* 0x001fc60000000018 */
[----:B------:R-:W-:Y:S01]  /*23c0*/  FMUL R12, R103, R90 ;  /* 0x0000005a670c7220 */ /* 0x000fe20000400000 */
[----:B------:R-:W-:Y:S01]  /*23d0*/  IMAD.IADD R111, R111, 0x1, R21 ;  /* 0x000000016f6f7824 */ /* 0x000fe200078e0215 */
[----:B------:R-:W-:Y:S02]  /*23e0*/  IADD3 R108, P1, R108, R20, RZ ;  /* 0x000000146c6c7210 */ /* 0x000fe40007f3e0ff */
[----:B------:R-:W-:-:S03]  /*23f0*/  FFMA R12, R25, R23, R12 ;  /* 0x00000017190c7223 */ /* 0x000fc6000000000c */
[----:B------:R-:W-:Y:S01]  /*2400*/  IMAD.X R13, R111, 0x1, R13, P1 ;  /* 0x000000016f0d7824 */ /* 0x000fe200008e060d */
[C---:B------:R-:W-:Y:S02]  /*2410*/  LEA R14, P1, R108.reuse, R114, 0x1 ;  /* 0x000000726c0e7211 */ /* 0x040fe400078208ff */
[----:B------:R-:W-:Y:S02]  /*2420*/  F2FP.F16.F32.PACK_AB R12, RZ, R12 ;  /* 0x0000000cff0c723e */ /* 0x000fe400000000ff */
[----:B------:R-:W-:Y:S02]  /*2430*/  LEA.HI.X R15, R108, R115, R13, 0x1, P1 ;  /* 0x000000736c0f7211 */ /* 0x000fe400008f0c0d */
[----:B------:R-:W-:-:S05]  /*2440*/  PRMT R21, R12, 0x7610, R21 ;  /* 0x000076100c157816 */ /* 0x000fca0000000015 */
[----:B------:R0:W-:Y:S04]  /*2450*/  @P3 STG.E.U16 desc[UR36][R10.64+0x2], R21 ;  /* 0x000002150a003986 */ /* 0x0001e8000c101524 */
[----:B------:R-:W2:Y:S01]  /*2460*/  @P2 LDG.E.LTC128B.U16 R24, desc[UR36][R14.64] ;  /* 0x000000240e182981 */ /* 0x000ea2000c1e1520 */
[----:B------:R-:W-:Y:S01]  /*2470*/  IADD3 R20, P1, R8, R20, RZ ;  /* 0x0000001408147210 */ /* 0x000fe20007f3e0ff */
[----:B------:R-:W-:Y:S01]  /*2480*/  BSSY B1, `(.L_x_36) ;  /* 0x0000011000017945 */ /* 0x000fe20003800000 */
[----:B------:R-:W-:Y:S02]  /*2490*/  SHF.L.U64.HI R13, R91, 0x1, R92 ;  /* 0x000000015b0d7819 */ /* 0x000fe4000001025c */
[----:B------:R-:W-:Y:S01]  /*24a0*/  ISETP.GT.AND P0, PT, R3, 0x8, P0 ;  /* 0x000000080300780c */ /* 0x000fe20000704270 */
[----:B0-----:R-:W-:Y:S01]  /*24b0*/  IMAD.X R21, R9, 0x1, R111, P1 ;  /* 0x0000000109157824 */ /* 0x001fe200008e066f */
[----:B------:R-:W-:Y:S01]  /*24c0*/  LEA R12, P1, R91, R10, 0x1 ;  /* 0x0000000a5b0c7211 */ /* 0x000fe200078208ff */
[----:B------:R-:W-:-:S04]  /*24d0*/  IMAD.WIDE.U32 R20, R101, R110, R20 ;  /* 0x0000006e65147225 */ /* 0x000fc800078e0014 */
[----:B------:R-:W-:Y:S01]  /*24e0*/  IMAD.X R13, R13, 0x1, R11, P1 ;  /* 0x000000010d0d7824 */ /* 0x000fe200008e060b */
[----:B------:R-:W-:Y:S01]  /*24f0*/  LEA R8, P3, R20, R114, 0x1 ;  /* 0x0000007214087211 */ /* 0x000fe200078608ff */
[----:B------:R-:W-:-:S05]  /*2500*/  IMAD.IADD R9, R107, 0x1, R21 ;  /* 0x000000016b097824 */ /* 0x000fca00078e0215 */
[----:B------:R-:W-:Y:S01]  /*2510*/  LEA.HI.X R9, R20, R115, R9, 0x1, P3 ;  /* 0x0000007314097211 */ /* 0x000fe200018f0c09 */
[----:B--2---:R-:W-:-:S05]  /*2520*/  HADD2.F32 R5, -RZ, R24.H0_H0 ;  /* 0x20000018ff057230 */ /* 0x004fca0000004100 */
[----:B------:R-:W-:-:S04]  /*2530*/  FMUL R5, R5, R90 ;  /* 0x0000005a05057220 */ /* 0x000fc80000400000 */
[----:B------:R-:W-:-:S05]  /*2540*/  FFMA R5, R26, R23, R5 ;  /* 0x000000171a057223 */ /* 0x000fca0000000005 */
[----:B------:R-:W-:-:S05]  /*2550*/  F2FP.F16.F32.PACK_AB R5, RZ, R5 ;  /* 0x00000005ff05723e */ /* 0x000fca00000000ff */
[----:B------:R0:W-:Y:S01]  /*2560*/  @P2 STG.E.U16 desc[UR36][R12.64], R5 ;  /* 0x000000050c002986 */ /* 0x0001e2000c101524 */
[----:B------:R-:W-:Y:S05]  /*2570*/  @!P0 BRA `(.L_x_37) ;  /* 0x0000000000048947 */ /* 0x000fea0003800000 */
[----:B------:R2:W5:Y:S02]  /*2580*/  LDG.E.LTC128B.U16 R24, desc[UR36][R8.64+0x2] ;  /* 0x0000022408187981 */ /* 0x000564000c1e1520 */
.L_x_37:
[----:B------:R-:W-:Y:S05]  /*2590*/  BSYNC B1 ;  /* 0x0000000000017941 */ /* 0x000fea0003800000 */
.L_x_36:
[----:B0----5:R-:W-:Y:S01]  /*25a0*/  HADD2.F32 R5, -RZ, R24.H0_H0 ;  /* 0x20000018ff057230 */ /* 0x021fe20000004100 */
[----:B------:R-:W-:Y:S01]  /*25b0*/  ISETP.GT.AND P1, PT, R4, 0x8, PT ;  /* 0x000000080400780c */ /* 0x000fe20003f24270 */
[----:B------:R-:W-:Y:S03]  /*25c0*/  BSSY B1, `(.L_x_38) ;  /* 0x0000008000017945 */ /* 0x000fe60003800000 */
[----:B------:R-:W-:Y:S01]  /*25d0*/  FMUL R14, R5, R90 ;  /* 0x0000005a050e7220 */ /* 0x000fe20000400000 */
[----:B------:R-:W-:-:S03]  /*25e0*/  ISETP.GT.AND P2, PT, R3, RZ, P1 ;  /* 0x000000ff0300720c */ /* 0x000fc60000f44270 */
[----:B------:R-:W-:-:S05]  /*25f0*/  FFMA R14, R27, R23, R14 ;  /* 0x000000171b0e7223 */ /* 0x000fca000000000e */
[----:B------:R-:W-:-:S05]  /*2600*/  F2FP.F16.F32.PACK_AB R14, RZ, R14 ;  /* 0x0000000eff0e723e */ /* 0x000fca00000000ff */
[----:B------:R0:W-:Y:S01]  /*2610*/  @P0 STG.E.U16 desc[UR36][R12.64+0x2], R14 ;  /* 0x0000020e0c000986 */ /* 0x0001e2000c101524 */
[----:B------:R-:W-:Y:S05]  /*2620*/  @!P2 BRA `(.L_x_39) ;  /* 0x000000000004a947 */ /* 0x000fea0003800000 */
[----:B------:R3:W5:Y:S02]  /*2630*/  LDG.E.LTC128B.U16 R24, desc[UR36][R6.64+0x10] ;  /* 0x0000102406187981 */ /* 0x000764000c1e1520 */
.L_x_39:
[----:B------:R-:W-:Y:S05]  /*2640*/  BSYNC B1 ;  /* 0x0000000000017941 */ /* 0x000fea0003800000 */
.L_x_38:
[----:B-----5:R-:W-:Y:S01]  /*2650*/  HADD2.F32 R5, -RZ, R24.H0_H0 ;  /* 0x20000018ff057230 */ /* 0x020fe20000004100 */
        /* <DEDUP_REMOVED lines=9> */
.L_x_41:
[----:B------:R-:W-:Y:S05]  /*26f0*/  BSYNC B1 ;  /* 0x0000000000017941 */ /* 0x000fea0003800000 */
.L_x_40:
[----:B----45:R-:W-:Y:S01]  /*2700*/  HADD2.F32 R5, -RZ, R24.H0_H0 ;  /* 0x20000018ff057230 */ /* 0x030fe20000004100 */
[----:B------:R-:W-:Y:S01]  /*2710*/  ISETP.GT.AND P1, PT, R3, 0x8, P1 ;  /* 0x000000080300780c */ /* 0x000fe20000f24270 */
[----:B------:R-:W-:Y:S03]  /*2720*/  BSSY B1, `(.L_x_42) ;  /* 0x0000007000017945 */ /* 0x000fe60003800000 */
[----:B0-----:R-:W-:-:S04]  /*2730*/  FMUL R14, R5, R90 ;  /* 0x0000005a050e7220 */ /* 0x001fc80000400000 */
[----:B------:R-:W-:-:S05]  /*2740*/  FFMA R14, R29, R23, R14 ;  /* 0x000000171d0e7223 */ /* 0x000fca000000000e */
[----:B------:R-:W-:-:S05]  /*2750*/  F2FP.F16.F32.PACK_AB R14, RZ, R14 ;  /* 0x0000000eff0e723e */ /* 0x000fca00000000ff */
[----:B------:R0:W-:Y:S01]  /*2760*/  @P3 STG.E.U16 desc[UR36][R10.64+0x12], R14 ;  /* 0x0000120e0a003986 */ /* 0x0001e2000c101524 */
[----:B------:R-:W-:Y:S05]  /*2770*/  @!P1 BRA `(.L_x_43) ;  /* 0x0000000000049947 */ /* 0x000fea0003800000 */
[----:B------:R4:W5:Y:S02]  /*2780*/  LDG.E.LTC128B.U16 R24, desc[UR36][R8.64+0x10] ;  /* 0x0000102408187981 */ /* 0x000964000c1e1520 */
.L_x_43:
[----:B------:R-:W-:Y:S05]  /*2790*/  BSYNC B1 ;  /* 0x0000000000017941 */ /* 0x000fea0003800000 */
.L_x_42:
[----:B-----5:R-:W-:Y:S01]  /*27a0*/  HADD2.F32 R5, -RZ, R24.H0_H0 ;  /* 0x20000018ff057230 */ /* 0x020fe20000004100 */
[----:B------:R-:W-:Y:S01]  /*27b0*/  ISETP.GT.AND P0, PT, R3, 0x8, P0 ;  /* 0x000000080300780c */ /* 0x000fe20000704270 */
[----:B------:R-:W-:Y:S03]  /*27c0*/  BSSY B1, `(.L_x_44) ;  /* 0x0000007000017945 */ /* 0x000fe60003800000 */
[----:B------:R-:W-:-:S04]  /*27d0*/  FMUL R5, R5, R90 ;  /* 0x0000005a05057220 */ /* 0x000fc80000400000 */
[----:B------:R-:W-:-:S05]  /*27e0*/  FFMA R5, R30, R23, R5 ;  /* 0x000000171e057223 */ /* 0x000fca0000000005 */
[----:B------:R-:W-:-:S05]  /*27f0*/  F2FP.F16.F32.PACK_AB R5, RZ, R5 ;  /* 0x00000005ff05723e */ /* 0x000fca00000000ff */
[----:B------:R0:W-:Y:S01]  /*2800*/  @P1 STG.E.U16 desc[UR36][R12.64+0x10], R5 ;  /* 0x000010050c001986 */ /* 0x0001e2000c101524 */
[----:B------:R-:W-:Y:S05]  /*2810*/  @!P0 BRA `(.L_x_45) ;  /* 0x0000000000048947 */ /* 0x000fea0003800000 */
[----:B------:R0:W5:Y:S02]  /*2820*/  LDG.E.LTC128B.U16 R24, desc[UR36][R8.64+0x12] ;  /* 0x0000122408187981 */ /* 0x000164000c1e1520 */
.L_x_45:
[----:B------:R-:W-:Y:S05]  /*2830*/  BSYNC B1 ;  /* 0x0000000000017941 */ /* 0x000fea0003800000 */
.L_x_44:
        /* <DEDUP_REMOVED lines=10> */
.L_x_47:
[----:B------:R-:W-:Y:S05]  /*28e0*/  BSYNC B1 ;  /* 0x0000000000017941 */ /* 0x000fea0003800000 */
.L_x_46:
        /* <DEDUP_REMOVED lines=10> */
.L_x_49:
[----:B------:R-:W-:Y:S05]  /*2990*/  BSYNC B1 ;  /* 0x0000000000017941 */ /* 0x000fea0003800000 */
.L_x_48:
[----:B0----5:R-:W-:Y:S01]  /*29a0*/  HADD2.F32 R5, -RZ, R24.H0_H0 ;  /* 0x20000018ff057230 */ /* 0x021fe20000004100 */
        /* <DEDUP_REMOVED lines=8> */
.L_x_51:
[----:B------:R-:W-:Y:S05]  /*2a30*/  BSYNC B1 ;  /* 0x0000000000017941 */ /* 0x000fea0003800000 */
.L_x_50:
        /* <DEDUP_REMOVED lines=9> */
.L_x_53:
[----:B------:R-:W-:Y:S05]  /*2ad0*/  BSYNC B1 ;  /* 0x0000000000017941 */ /* 0x000fea0003800000 */
.L_x_52:
        /* <DEDUP_REMOVED lines=10> */
.L_x_55:
[----:B------:R-:W-:Y:S05]  /*2b80*/  BSYNC B1 ;  /* 0x0000000000017941 */ /* 0x000fea0003800000 */
.L_x_54:
        /* <DEDUP_REMOVED lines=10> */
.L_x_57:
[----:B------:R-:W-:Y:S05]  /*2c30*/  BSYNC B1 ;  /* 0x0000000000017941 */ /* 0x000fea0003800000 */
.L_x_56:
        /* <DEDUP_REMOVED lines=9> */
.L_x_59:
[----:B------:R-:W-:Y:S05]  /*2cd0*/  BSYNC B1 ;  /* 0x0000000000017941 */ /* 0x000fea0003800000 */
.L_x_58:
        /* <DEDUP_REMOVED lines=9> */
.L_x_61:
[----:B------:R-:W-:Y:S05]  /*2d70*/  BSYNC B1 ;  /* 0x0000000000017941 */ /* 0x000fea0003800000 */
.L_x_60:
        /* <DEDUP_REMOVED lines=10> */
.L_x_63:
[----:B------:R-:W-:Y:S05]  /*2e20*/  BSYNC B1 ;  /* 0x0000000000017941 */ /* 0x000fea0003800000 */
.L_x_62:
        /* <DEDUP_REMOVED lines=10> */
.L_x_65:
[----:B------:R-:W-:Y:S05]  /*2ed0*/  BSYNC B1 ;  /* 0x0000000000017941 */ /* 0x000fea0003800000 */
.L_x_64:
        /* <DEDUP_REMOVED lines=9> */
.L_x_67:
[----:B------:R-:W-:Y:S05]  /*2f70*/  BSYNC B1 ;  /* 0x0000000000017941 */ /* 0x000fea0003800000 */
.L_x_66:
        /* <DEDUP_REMOVED lines=9> */
.L_x_69:
[----:B------:R-:W-:Y:S05]  /*3010*/  BSYNC B1 ;  /* 0x0000000000017941 */ /* 0x000fea0003800000 */
.L_x_68:
        /* <DEDUP_REMOVED lines=10> */
.L_x_71:
[----:B------:R-:W-:Y:S05]  /*30c0*/  BSYNC B1 ;  /* 0x0000000000017941 */ /* 0x000fea0003800000 */
.L_x_70:
        /* <DEDUP_REMOVED lines=10> */
.L_x_73:
[----:B------:R-:W-:Y:S05]  /*3170*/  BSYNC B1 ;  /* 0x0000000000017941 */ /* 0x000fea0003800000 */
.L_x_72:
        /* <DEDUP_REMOVED lines=9> */
.L_x_75:
[----:B------:R-:W-:Y:S05]  /*3210*/  BSYNC B1 ;  /* 0x0000000000017941 */ /* 0x000fea0003800000 */
.L_x_74:
        /* <DEDUP_REMOVED lines=9> */
.L_x_77:
[----:B------:R-:W-:Y:S05]  /*32b0*/  BSYNC B1 ;  /* 0x0000000000017941 */ /* 0x000fea0003800000 */
.L_x_76:
        /* <DEDUP_REMOVED lines=10> */
.L_x_79:
[----:B------:R-:W-:Y:S05]  /*3360*/  BSYNC B1 ;  /* 0x0000000000017941 */ /* 0x000fea0003800000 */
.L_x_78:
        /* <DEDUP_REMOVED lines=10> */
.L_x_81:
[----:B------:R-:W-:Y:S05]  /*3410*/  BSYNC B1 ;  /* 0x0000000000017941 */ /* 0x000fea0003800000 */
.L_x_80:
        /* <DEDUP_REMOVED lines=9> */
.L_x_83:
[----:B------:R-:W-:Y:S05]  /*34b0*/  BSYNC B1 ;  /* 0x0000000000017941 */ /* 0x000fea0003800000 */
.L_x_82:
        /* <DEDUP_REMOVED lines=9> */
.L_x_85:
[----:B------:R-:W-:Y:S05]  /*3550*/  BSYNC B1 ;  /* 0x0000000000017941 */ /* 0x000fea0003800000 */
.L_x_84:
        /* <DEDUP_REMOVED lines=10> */
.L_x_87:
[----:B------:R-:W-:Y:S05]  /*3600*/  BSYNC B1 ;  /* 0x0000000000017941 */ /* 0x000fea0003800000 */
.L_x_86:
        /* <DEDUP_REMOVED lines=10> */
.L_x_89:
[----:B------:R-:W-:Y:S05]  /*36b0*/  BSYNC B1 ;  /* 0x0000000000017941 */ /* 0x000fea0003800000 */
.L_x_88:
        /* <DEDUP_REMOVED lines=9> */
.L_x_91:
[----:B------:R-:W-:Y:S05]  /*3750*/  BSYNC B1 ;  /* 0x0000000000017941 */ /* 0x000fea0003800000 */
.L_x_90:
        /* <DEDUP_REMOVED lines=9> */
.L_x_93:
[----:B------:R-:W-:Y:S05]  /*37f0*/  BSYNC B1 ;  /* 0x0000000000017941 */ /* 0x000fea0003800000 */
.L_x_92:
        /* <DEDUP_REMOVED lines=10> */
.L_x_95:
[----:B------:R-:W-:Y:S05]  /*38a0*/  BSYNC B1 ;  /* 0x0000000000017941 */ /* 0x000fea0003800000 */
.L_x_94:
        /* <DEDUP_REMOVED lines=10> */
.L_x_97:
[----:B------:R-:W-:Y:S05]  /*3950*/  BSYNC B1 ;  /* 0x0000000000017941 */ /* 0x000fea0003800000 */
.L_x_96:
        /* <DEDUP_REMOVED lines=9> */
.L_x_99:
[----:B------:R-:W-:Y:S05]  /*39f0*/  BSYNC B1 ;  /* 0x0000000000017941 */ /* 0x000fea0003800000 */
.L_x_98:
        /* <DEDUP_REMOVED lines=9> */
.L_x_101:
[----:B------:R-:W-:Y:S05]  /*3a90*/  BSYNC B1 ;  /* 0x0000000000017941 */ /* 0x000fea0003800000 */
.L_x_100:
        /* <DEDUP_REMOVED lines=10> */
.L_x_103:
[----:B------:R-:W-:Y:S05]  /*3b40*/  BSYNC B1 ;  /* 0x0000000000017941 */ /* 0x000fea0003800000 */
.L_x_102:
        /* <DEDUP_REMOVED lines=10> */
.L_x_105:
[----:B------:R-:W-:Y:S05]  /*3bf0*/  BSYNC B1 ;  /* 0x0000000000017941 */ /* 0x000fea0003800000 */
.L_x_104:
        /* <DEDUP_REMOVED lines=9> */
.L_x_107:
[----:B------:R-:W-:Y:S05]  /*3c90*/  BSYNC B1 ;  /* 0x0000000000017941 */ /* 0x000fea0003800000 */
.L_x_106:
        /* <DEDUP_REMOVED lines=9> */
.L_x_109:
[----:B------:R-:W-:Y:S05]  /*3d30*/  BSYNC B1 ;  /* 0x0000000000017941 */ /* 0x000fea0003800000 */
.L_x_108:
        /* <DEDUP_REMOVED lines=10> */
.L_x_111:
[----:B------:R-:W-:Y:S05]  /*3de0*/  BSYNC B1 ;  /* 0x0000000000017941 */ /* 0x000fea0003800000 */
.L_x_110:
        /* <DEDUP_REMOVED lines=10> */
.L_x_113:
[----:B------:R-:W-:Y:S05]  /*3e90*/  BSYNC B1 ;  /* 0x0000000000017941 */ /* 0x000fea0003800000 */
.L_x_112:
        /* <DEDUP_REMOVED lines=9> */
.L_x_115:
[----:B------:R-:W-:Y:S05]  /*3f30*/  BSYNC B1 ;  /* 0x0000000000017941 */ /* 0x000fea0003800000 */
.L_x_114:
        /* <DEDUP_REMOVED lines=9> */
.L_x_117:
[----:B------:R-:W-:Y:S05]  /*3fd0*/  BSYNC B1 ;  /* 0x0000000000017941 */ /* 0x000fea0003800000 */
.L_x_116:
        /* <DEDUP_REMOVED lines=10> */
.L_x_119:
[----:B------:R-:W-:Y:S05]  /*4080*/  BSYNC B1 ;  /* 0x0000000000017941 */ /* 0x000fea0003800000 */
.L_x_118:
        /* <DEDUP_REMOVED lines=10> */
.L_x_121:
[----:B------:R-:W-:Y:S05]  /*4130*/  BSYNC B1 ;  /* 0x0000000000017941 */ /* 0x000fea0003800000 */
.L_x_120:
        /* <DEDUP_REMOVED lines=9> */
.L_x_123:
[----:B------:R-:W-:Y:S05]  /*41d0*/  BSYNC B1 ;  /* 0x0000000000017941 */ /* 0x000fea0003800000 */
.L_x_122:
        /* <DEDUP_REMOVED lines=9> */
.L_x_125:
[----:B------:R-:W-:Y:S05]  /*4270*/  BSYNC B1 ;  /* 0x0000000000017941 */ /* 0x000fea0003800000 */
.L_x_124:
        /* <DEDUP_REMOVED lines=10> */
.L_x_127:
[----:B------:R-:W-:Y:S05]  /*4320*/  BSYNC B1 ;  /* 0x0000000000017941 */ /* 0x000fea0003800000 */
.L_x_126:
        /* <DEDUP_REMOVED lines=10> */
.L_x_129:
[----:B------:R-:W-:Y:S05]  /*43d0*/  BSYNC B1 ;  /* 0x0000000000017941 */ /* 0x000fea0003800000 */
.L_x_128:
        /* <DEDUP_REMOVED lines=9> */
.L_x_131:
[----:B------:R-:W-:Y:S05]  /*4470*/  BSYNC B1 ;  /* 0x0000000000017941 */ /* 0x000fea0003800000 */
.L_x_130:
        /* <DEDUP_REMOVED lines=9> */
.L_x_133:
[----:B------:R-:W-:Y:S05]  /*4510*/  BSYNC B1 ;  /* 0x0000000000017941 */ /* 0x000fea0003800000 */
.L_x_132:
        /* <DEDUP_REMOVED lines=10> */
.L_x_135:
[----:B------:R-:W-:Y:S05]  /*45c0*/  BSYNC B1 ;  /* 0x0000000000017941 */ /* 0x000fea0003800000 */
.L_x_134:
        /* <DEDUP_REMOVED lines=10> */
.L_x_137:
[----:B------:R-:W-:Y:S05]  /*4670*/  BSYNC B1 ;  /* 0x0000000000017941 */ /* 0x000fea0003800000 */
.L_x_136:
        /* <DEDUP_REMOVED lines=9> */
.L_x_139:
[----:B------:R-:W-:Y:S05]  /*4710*/  BSYNC B1 ;  /* 0x0000000000017941 */ /* 0x000fea0003800000 */
.L_x_138:
        /* <DEDUP_REMOVED lines=9> */
.L_x_141:
[----:B------:R-:W-:Y:S05]  /*47b0*/  BSYNC B1 ;  /* 0x0000000000017941 */ /* 0x000fea0003800000 */
.L_x_140:
        /* <DEDUP_REMOVED lines=10> */
.L_x_143:
[----:B------:R-:W-:Y:S05]  /*4860*/  BSYNC B1 ;  /* 0x0000000000017941 */ /* 0x000fea0003800000 */
.L_x_142:
        /* <DEDUP_REMOVED lines=10> */
.L_x_145:
[----:B------:R-:W-:Y:S05]  /*4910*/  BSYNC B1 ;  /* 0x0000000000017941 */ /* 0x000fea0003800000 */
.L_x_144:
        /* <DEDUP_REMOVED lines=9> */
.L_x_147:
[----:B------:R-:W-:Y:S05]  /*49b0*/  BSYNC B1 ;  /* 0x0000000000017941 */ /* 0x000fea0003800000 */
.L_x_146:
        /* <DEDUP_REMOVED lines=9> */
.L_x_149:
[----:B------:R-:W-:Y:S05]  /*4a50*/  BSYNC B1 ;  /* 0x0000000000017941 */ /* 0x000fea0003800000 */
.L_x_148:
        /* <DEDUP_REMOVED lines=10> */
.L_x_151:
[----:B------:R-:W-:Y:S05]  /*4b00*/  BSYNC B1 ;  /* 0x0000000000017941 */ /* 0x000fea0003800000 */
.L_x_150:
[----:B-----5:R-:W-:Y:S01]  /*4b10*/  HADD2.F32 R5, -RZ, R24.H0_H0 ;  /* 0x20000018ff057230 */ /* 0x020fe20000004100 */
[----:B------:R-:W-:Y:S01]  /*4b20*/  ISETP.GT.AND P0, PT, R4, 0x79, PT ;  /* 0x000000790400780c */ /* 0x000fe20003f04270 */
[----:B------:R-:W-:Y:S01]  /*4b30*/  @P2 IMAD.MOV.U32 R4, RZ, RZ, R10 ;  /* 0x000000ffff042224 */ /* 0x000fe200078e000a */
[----:B------:R-:W-:Y:S02]  /*4b40*/  BSSY B1, `(.L_x_152) ;  /* 0x000000a000017945 */ /* 0x000fe40003800000 */
[----:B------:R-:W-:Y:S01]  /*4b50*/  FMUL R5, R5, R90 ;  /* 0x0000005a05057220 */ /* 0x000fe20000400000 */
[----:B------:R-:W-:-:S03]  /*4b60*/  ISETP.GT.AND P3, PT, R3, RZ, P0 ;  /* 0x000000ff0300720c */ /* 0x000fc60000764270 */
[----:B------:R-:W-:-:S05]  /*4b70*/  FFMA R5, R84, R23, R5 ;  /* 0x0000001754057223 */ /* 0x000fca0000000005 */
[----:B------:R-:W-:-:S04]  /*4b80*/  F2FP.F16.F32.PACK_AB R5, RZ, R5 ;  /* 0x00000005ff05723e */ /* 0x000fc800000000ff */
[----:B0-----:R-:W-:Y:S01]  /*4b90*/  PRMT R14, R5, 0x7610, R14 ;  /* 0x00007610050e7816 */ /* 0x001fe2000000000e */
[----:B------:R-:W-:-:S05]  /*4ba0*/  @P2 IMAD.MOV.U32 R5, RZ, RZ, R11 ;  /* 0x000000ffff052224 */ /* 0x000fca00078e000b */
[----:B------:R0:W-:Y:S01]  /*4bb0*/  @P2 STG.E.U16 desc[UR36][R4.64+0xf0], R14 ;  /* 0x0000f00e04002986 */ /* 0x0001e2000c101524 */
[----:B------:R-:W-:Y:S05]  /*4bc0*/  @!P3 BRA `(.L_x_153) ;  /* 0x000000000004b947 */ /* 0x000fea0003800000 */
[----:B------:R0:W5:Y:S02]  /*4bd0*/  LDG.E.LTC128B.U16 R24, desc[UR36][R6.64+0xf2] ;  /* 0x0000f22406187981 */ /* 0x000164000c1e1520 */
.L_x_153:
[----:B------:R-:W-:Y:S05]  /*4be0*/  BSYNC B1 ;  /* 0x0000000000017941 */ /* 0x000fea0003800000 */
.L_x_152:
        /* <DEDUP_REMOVED lines=9> */
.L_x_155:
[----:B------:R-:W-:Y:S05]  /*4c80*/  BSYNC B1 ;  /* 0x0000000000017941 */ /* 0x000fea0003800000 */
.L_x_154:
[----:B-----5:R-:W-:Y:S01]  /*4c90*/  HADD2.F32 R5, -RZ, R24.H0_H0 ;  /* 0x20000018ff057230 */ /* 0x020fe20000004100 */
[----:B------:R-:W-:Y:S01]  /*4ca0*/  ISETP.GT.AND P0, PT, R3, 0x8, P0 ;  /* 0x000000080300780c */ /* 0x000fe20000704270 */
[----:B0-----:R-:W-:Y:S01]  /*4cb0*/  @P1 IMAD.MOV.U32 R4, RZ, RZ, R12 ;  /* 0x000000ffff041224 */ /* 0x001fe200078e000c */
[----:B------:R-:W-:Y:S02]  /*4cc0*/  BSSY B1, `(.L_x_156) ;  /* 0x0000009000017945 */ /* 0x000fe40003800000 */
[----:B------:R-:W-:-:S04]  /*4cd0*/  FMUL R5, R5, R90 ;  /* 0x0000005a05057220 */ /* 0x000fc80000400000 */
[----:B------:R-:W-:-:S05]  /*4ce0*/  FFMA R5, R86, R23, R5 ;  /* 0x0000001756057223 */ /* 0x000fca0000000005 */
[----:B------:R-:W-:-:S04]  /*4cf0*/  F2FP.F16.F32.PACK_AB R5, RZ, R5 ;  /* 0x00000005ff05723e */ /* 0x000fc800000000ff */
[----:B-1-3--:R-:W-:Y:S01]  /*4d00*/  PRMT R6, R5, 0x7610, R6 ;  /* 0x0000761005067816 */ /* 0x00afe20000000006 */
[----:B------:R-:W-:-:S05]  /*4d10*/  @P1 IMAD.MOV.U32 R5, RZ, RZ, R13 ;  /* 0x000000ffff051224 */ /* 0x000fca00078e000d */
[----:B------:R0:W-:Y:S01]  /*4d20*/  @P1 STG.E.U16 desc[UR36][R4.64+0xf0], R6 ;  /* 0x0000f00604001986 */ /* 0x0001e2000c101524 */
[----:B------:R-:W-:Y:S05]  /*4d30*/  @!P0 BRA `(.L_x_157) ;  /* 0x0000000000048947 */ /* 0x000fea0003800000 */
[----:B------:R1:W5:Y:S02]  /*4d40*/  LDG.E.LTC128B.U16 R24, desc[UR36][R8.64+0xf2] ;  /* 0x0000f22408187981 */ /* 0x000364000c1e1520 */
.L_x_157:
[----:B------:R-:W-:Y:S05]  /*4d50*/  BSYNC B1 ;  /* 0x0000000000017941 */ /* 0x000fea0003800000 */
.L_x_156:
[----:B------:R-:W-:Y:S05]  /*4d60*/  @!P0 BRA `(.L_x_158) ;  /* 0x0000001000e88947 */ /* 0x000fea0003800000 */
[----:B-----5:R-:W-:-:S05]  /*4d70*/  HADD2.F32 R3, -RZ, R24.H0_H0 ;  /* 0x20000018ff037230 */ /* 0x020fca0000004100 */
[----:B0-----:R-:W-:-:S04]  /*4d80*/  FMUL R4, R3, R90 ;  /* 0x0000005a03047220 */ /* 0x001fc80000400000 */
[----:B------:R-:W-:-:S05]  /*4d90*/  FFMA R4, R87, R23, R4 ;  /* 0x0000001757047223 */ /* 0x000fca0000000004 */
[----:B------:R-:W-:-:S05]  /*4da0*/  F2FP.F16.F32.PACK_AB R4, RZ, R4 ;  /* 0x00000004ff04723e */ /* 0x000fca00000000ff */
[----:B------:R3:W-:Y:S01]  /*4db0*/  STG.E.U16 desc[UR36][R12.64+0xf2], R4 ;  /* 0x0000f2040c007986 */ /* 0x0007e2000c101524 */
[----:B------:R-:W-:Y:S05]  /*4dc0*/  BRA `(.L_x_158) ;  /* 0x0000001000d07947 */ /* 0x000fea0003800000 */
.L_x_33:
[----:B------:R-:W-:Y:S01]  /*4dd0*/  ISETP.GT.AND P3, PT, R4, 0x1, PT ;  /* 0x000000010400780c */ /* 0x000fe20003f64270 */
[----:B------:R-:W-:Y:S01]  /*4de0*/  ULDC.64 UR4, c[0x0][0x5c0] ;  /* 0x0001700000047ab9 */ /* 0x000fe20000000a00 */
[-C--:B------:R-:W-:Y:S01]  /*4df0*/  FMUL R24, R24, R23.reuse ;  /* 0x0000001718187220 */ /* 0x080fe20000400000 */
[----:B------:R-:W-:Y:S01]  /*4e00*/  LEA R6, P4, R106, UR4, 0x1 ;  /* 0x000000046a067c11 */ /* 0x000fe2000f8808ff */
[-C--:B------:R-:W-:Y:S01]  /*4e10*/  FMUL R25, R25, R23.reuse ;  /* 0x0000001719197220 */ /* 0x080fe20000400000 */
[----:B------:R-:W-:Y:S01]  /*4e20*/  ISETP.GT.AND P0, PT, R3, RZ, P3 ;  /* 0x000000ff0300720c */ /* 0x000fe20001f04270 */
[-C--:B------:R-:W-:Y:S01]  /*4e30*/  FMUL R26, R26, R23.reuse ;  /* 0x000000171a1a7220 */ /* 0x080fe20000400000 */
[----:B------:R-:W-:Y:S01]  /*4e40*/  F2FP.F16.F32.PACK_AB R24, RZ, R24 ;  /* 0x00000018ff18723e */ /* 0x000fe200000000ff */
[-C--:B------:R-:W-:Y:S01]  /*4e50*/  FMUL R27, R27, R23.reuse ;  /* 0x000000171b1b7220 */ /* 0x080fe20000400000 */
[----:B------:R-:W-:Y:S01]  /*4e60*/  LEA.HI.X R7, R106, UR5, R103, 0x1, P4 ;  /* 0x000000056a077c11 */ /* 0x000fe2000a0f0c67 */
[----:B------:R-:W-:Y:S01]  /*4e70*/  FMUL R28, R28, R23 ;  /* 0x000000171c1c7220 */ /* 0x000fe20000400000 */
[----:B------:R-:W-:Y:S01]  /*4e80*/  F2FP.F16.F32.PACK_AB R25, RZ, R25 ;  /* 0x00000019ff19723e */ /* 0x000fe200000000ff */
[-C--:B------:R-:W-:Y:S01]  /*4e90*/  FMUL R29, R29, R23.reuse ;  /* 0x000000171d1d7220 */ /* 0x080fe20000400000 */
[----:B------:R-:W-:Y:S01]  /*4ea0*/  ISETP.GT.AND P2, PT, R3, 0x8, P2 ;  /* 0x000000080300780c */ /* 0x000fe20001744270 */
[----:B------:R-:W-:Y:S01]  /*4eb0*/  @P1 STG.E.U16 desc[UR36][R6.64], R24 ;  /* 0x0000001806001986 */ /* 0x000fe2000c101524 */
[----:B------:R-:W-:Y:S01]  /*4ec0*/  ISETP.GT.AND P1, PT, R4, 0x8, PT ;  /* 0x000000080400780c */ /* 0x000fe20003f24270 */
[-C--:B------:R-:W-:Y:S01]  /*4ed0*/  FMUL R30, R30, R23.reuse ;  /* 0x000000171e1e7220 */ /* 0x080fe20000400000 */
[C---:B------:R-:W-:Y:S01]  /*4ee0*/  SHF.L.U64.HI R5, R91.reuse, 0x1, R92 ;  /* 0x000000015b057819 */ /* 0x040fe2000001025c */
[----:B------:R-:W-:Y:S01]  /*4ef0*/  @P0 STG.E.U16 desc[UR36][R6.64+0x2], R25 ;  /* 0x0000021906000986 */ /* 0x000fe2000c101524 */
[----:B------:R-:W-:Y:S01]  /*4f00*/  LEA R8, P5, R91, R6, 0x1 ;  /* 0x000000065b087211 */ /* 0x000fe200078a08ff */
[-C--:B------:R-:W-:Y:S01]  /*4f10*/  FMUL R31, R31, R23.reuse ;  /* 0x000000171f1f7220 */ /* 0x080fe20000400000 */
[----:B------:R-:W-:Y:S01]  /*4f20*/  ISETP.GT.AND P3, PT, R3, 0x8, P3 ;  /* 0x000000080300780c */ /* 0x000fe20001f64270 */
[-C--:B------:R-:W-:Y:S01]  /*4f30*/  FMUL R32, R32, R23.reuse ;  /* 0x0000001720207220 */ /* 0x080fe20000400000 */
[----:B------:R-:W-:Y:S01]  /*4f40*/  ISETP.GT.AND P0, PT, R4, 0x9, PT ;  /* 0x000000090400780c */ /* 0x000fe20003f04270 */
[----:B------:R-:W-:Y:S01]  /*4f50*/  IMAD.X R9, R5, 0x1, R7, P5 ;  /* 0x0000000105097824 */ /* 0x000fe200028e0607 */
[----:B------:R-:W-:Y:S01]  /*4f60*/  ISETP.GT.AND P4, PT, R3, RZ, P1 ;  /* 0x000000ff0300720c */ /* 0x000fe20000f84270 */
[-C--:B------:R-:W-:Y:S01]  /*4f70*/  FMUL R33, R33, R23.reuse ;  /* 0x0000001721217220 */ /* 0x080fe20000400000 */
[----:B------:R-:W-:Y:S01]  /*4f80*/  F2FP.F16.F32.PACK_AB R26, RZ, R26 ;  /* 0x0000001aff1a723e */ /* 0x000fe200000000ff */
[-C--:B------:R-:W-:Y:S01]  /*4f90*/  FMUL R34, R34, R23.reuse ;  /* 0x0000001722227220 */ /* 0x080fe20000400000 */
[----:B------:R-:W-:Y:S01]  /*4fa0*/  ISETP.GT.AND P5, PT, R3, RZ, P0 ;  /* 0x000000ff0300720c */ /* 0x000fe200007a4270 */
[----:B------:R-:W-:Y:S01]  /*4fb0*/  FMUL R35, R35, R23 ;  /* 0x0000001723237220 */ /* 0x000fe20000400000 */
[----:B------:R-:W-:Y:S01]  /*4fc0*/  F2FP.F16.F32.PACK_AB R27, RZ, R27 ;  /* 0x0000001bff1b723e */ /* 0x000fe200000000ff */
[----:B------:R-:W-:Y:S01]  /*4fd0*/  @P2 STG.E.U16 desc[UR36][R8.64], R26 ;  /* 0x0000001a08002986 */ /* 0x000fe2000c101524 */
[----:B------:R-:W-:Y:S01]  /*4fe0*/  F2FP.F16.F32.PACK_AB R28, RZ, R28 ;  /* 0x0000001cff1c723e */ /* 0x000fe200000000ff */
[-C--:B------:R-:W-:Y:S01]  /*4ff0*/  FMUL R36, R36, R23.reuse ;  /* 0x0000001724247220 */ /* 0x080fe20000400000 */
[----:B------:R-:W-:Y:S01]  /*5000*/  ISETP.GT.AND P2, PT, R3, 0x8, P1 ;  /* 0x000000080300780c */ /* 0x000fe20000f44270 */
[----:B------:R-:W-:Y:S01]  /*5010*/  @P3 STG.E.U16 desc[UR36][R8.64+0x2], R27 ;  /* 0x0000021b08003986 */ /* 0x000fe2000c101524 */
[----:B------:R-:W-:Y:S01]  /*5020*/  ISETP.GT.AND P1, PT, R4, 0x10, PT ;  /* 0x000000100400780c */ /* 0x000fe20003f24270 */
[----:B------:R-:W-:Y:S01]  /*5030*/  FMUL R37, R37, R23 ;  /* 0x0000001725257220 */ /* 0x000fe20000400000 */
[----:B------:R-:W-:Y:S01]  /*5040*/  F2FP.F16.F32.PACK_AB R29, RZ, R29 ;  /* 0x0000001dff1d723e */ /* 0x000fe200000000ff */
[----:B------:R-:W-:Y:S01]  /*5050*/  @P4 STG.E.U16 desc[UR36][R6.64+0x10], R28 ;  /* 0x0000101c06004986 */ /* 0x000fe2000c101524 */
[C---:B------:R-:W-:Y:S01]  /*5060*/  ISETP.GT.AND P3, PT, R3.reuse, 0x8, P0 ;  /* 0x000000080300780c */ /* 0x040fe20000764270 */
[-C--:B------:R-:W-:Y:S01]  /*5070*/  FMUL R38, R38, R23.reuse ;  /* 0x0000001726267220 */ /* 0x080fe20000400000 */
[----:B------:R-:W-:Y:S01]  /*5080*/  ISETP.GT.AND P0, PT, R4, 0x11, PT ;  /* 0x000000110400780c */ /* 0x000fe20003f04270 */
[----:B------:R-:W-:Y:S01]  /*5090*/  @P5 STG.E.U16 desc[UR36][R6.64+0x12], R29 ;  /* 0x0000121d06005986 */ /* 0x000fe2000c101524 */
        /* <DEDUP_REMOVED lines=161> */
[----:B------:R-:W-:Y:S01]  /*5ab0*/  FMUL R87, R87, R23 ;  /* 0x0000001757577220 */ /* 0x000fe20000400000 */
[----:B------:R-:W-:-:S02]  /*5ac0*/  F2FP.F16.F32.PACK_AB R62, RZ, R62 ;  /* 0x0000003eff3e723e */ /* 0x000fc400000000ff */
[C---:B------:R-:W-:Y:S02]  /*5ad0*/  ISETP.GT.AND P5, PT, R3.reuse, RZ, P0 ;  /* 0x000000ff0300720c */ /* 0x040fe400007a4270 */
[----:B------:R-:W-:Y:S01]  /*5ae0*/  F2FP.F16.F32.PACK_AB R63, RZ, R63 ;  /* 0x0000003fff3f723e */ /* 0x000fe200000000ff */
[----:B------:R-:W-:Y:S01]  /*5af0*/  @P2 STG.E.U16 desc[UR36][R8.64+0x90], R62 ;  /* 0x0000903e08002986 */ /* 0x000fe2000c101524 */
[----:B------:R-:W-:Y:S02]  /*5b00*/  F2FP.F16.F32.PACK_AB R64, RZ, R64 ;  /* 0x00000040ff40723e */ /* 0x000fe400000000ff */
[C---:B------:R-:W-:Y:S01]  /*5b10*/  ISETP.GT.AND P2, PT, R3.reuse, 0x8, P1 ;  /* 0x000000080300780c */ /* 0x040fe20000f44270 */
[----:B------:R-:W-:Y:S01]  /*5b20*/  @P3 STG.E.U16 desc[UR36][R8.64+0x92], R63 ;  /* 0x0000923f08003986 */ /* 0x000fe2000c101524 */
[----:B------:R-:W-:Y:S02]  /*5b30*/  ISETP.GT.AND P1, PT, R4, 0x58, PT ;  /* 0x000000580400780c */ /* 0x000fe40003f24270 */
[----:B------:R-:W-:Y:S01]  /*5b40*/  F2FP.F16.F32.PACK_AB R65, RZ, R65 ;  /* 0x00000041ff41723e */ /* 0x000fe200000000ff */
[----:B------:R-:W-:Y:S01]  /*5b50*/  @P4 STG.E.U16 desc[UR36][R6.64+0xa0], R64 ;  /* 0x0000a04006004986 */ /* 0x000fe2000c101524 */
[----:B------:R-:W-:-:S02]  /*5b60*/  ISETP.GT.AND P3, PT, R3, 0x8, P0 ;  /* 0x000000080300780c */ /* 0x000fc40000764270 */
[----:B------:R-:W-:Y:S01]  /*5b70*/  ISETP.GT.AND P0, PT, R4, 0x59, PT ;  /* 0x000000590400780c */ /* 0x000fe20003f04270 */
[----:B------:R-:W-:Y:S01]  /*5b80*/  @P5 STG.E.U16 desc[UR36][R6.64+0xa2], R65 ;  /* 0x0000a24106005986 */ /* 0x000fe2000c101524 */
[C---:B------:R-:W-:Y:S02]  /*5b90*/  ISETP.GT.AND P4, PT, R3.reuse, RZ, P1 ;  /* 0x000000ff0300720c */ /* 0x040fe40000f84270 */
[----:B------:R-:W-:Y:S02]  /*5ba0*/  F2FP.F16.F32.PACK_AB R66, RZ, R66 ;  /* 0x00000042ff42723e */ /* 0x000fe400000000ff */
[----:B------:R-:W-:Y:S02]  /*5bb0*/  ISETP.GT.AND P5, PT, R3, RZ, P0 ;  /* 0x000000ff0300720c */ /* 0x000fe400007a4270 */
[----:B------:R-:W-:Y:S01]  /*5bc0*/  F2FP.F16.F32.PACK_AB R67, RZ, R67 ;  /* 0x00000043ff43723e */ /* 0x000fe200000000ff */
[----:B------:R-:W-:Y:S01]  /*5bd0*/  @P2 STG.E.U16 desc[UR36][R8.64+0xa0], R66 ;  /* 0x0000a04208002986 */ /* 0x000fe2000c101524 */
[----:B------:R-:W-:-:S02]  /*5be0*/  F2FP.F16.F32.PACK_AB R68, RZ, R68 ;  /* 0x00000044ff44723e */ /* 0x000fc400000000ff */
[C---:B------:R-:W-:Y:S01]  /*5bf0*/  ISETP.GT.AND P2, PT, R3.reuse, 0x8, P1 ;  /* 0x000000080300780c */ /* 0x040fe20000f44270 */
[----:B------:R-:W-:Y:S01]  /*5c00*/  @P3 STG.E.U16 desc[UR36][R8.64+0xa2], R67 ;  /* 0x0000a24308003986 */ /* 0x000fe2000c101524 */
[C---:B------:R-:W-:Y:S02]  /*5c10*/  ISETP.GT.AND P1, PT, R4.reuse, 0x60, PT ;  /* 0x000000600400780c */ /* 0x040fe40003f24270 */
[----:B------:R-:W-:Y:S01]  /*5c20*/  F2FP.F16.F32.PACK_AB R69, RZ, R69 ;  /* 0x00000045ff45723e */ /* 0x000fe200000000ff */
[----:B------:R-:W-:Y:S01]  /*5c30*/  @P4 STG.E.U16 desc[UR36][R6.64+0xb0], R68 ;  /* 0x0000b04406004986 */ /* 0x000fe2000c101524 */
[C---:B------:R-:W-:Y:S02]  /*5c40*/  ISETP.GT.AND P3, PT, R3.reuse, 0x8, P0 ;  /* 0x000000080300780c */ /* 0x040fe40000764270 */
[----:B------:R-:W-:Y:S01]  /*5c50*/  ISETP.GT.AND P0, PT, R4, 0x61, PT ;  /* 0x000000610400780c */ /* 0x000fe20003f04270 */
[----:B------:R-:W-:Y:S01]  /*5c60*/  @P5 STG.E.U16 desc[UR36][R6.64+0xb2], R69 ;  /* 0x0000b24506005986 */ /* 0x000fe2000c101524 */
[----:B------:R-:W-:-:S02]  /*5c70*/  ISETP.GT.AND P4, PT, R3, RZ, P1 ;  /* 0x000000ff0300720c */ /* 0x000fc40000f84270 */
[C---:B------:R-:W-:Y:S02]  /*5c80*/  ISETP.GT.AND P5, PT, R3.reuse, RZ, P0 ;  /* 0x000000ff0300720c */ /* 0x040fe400007a4270 */
[----:B------:R-:W-:Y:S02]  /*5c90*/  F2FP.F16.F32.PACK_AB R70, RZ, R70 ;  /* 0x00000046ff46723e */ /* 0x000fe400000000ff */
[----:B------:R-:W-:Y:S02]  /*5ca0*/  F2FP.F16.F32.PACK_AB R71, RZ, R71 ;  /* 0x00000047ff47723e */ /* 0x000fe400000000ff */
[----:B------:R-:W-:Y:S01]  /*5cb0*/  F2FP.F16.F32.PACK_AB R72, RZ, R72 ;  /* 0x00000048ff48723e */ /* 0x000fe200000000ff */
[----:B------:R-:W-:Y:S01]  /*5cc0*/  @P2 STG.E.U16 desc[UR36][R8.64+0xb0], R70 ;  /* 0x0000b04608002986 */ /* 0x000fe2000c101524 */
[----:B------:R-:W-:Y:S02]  /*5cd0*/  F2FP.F16.F32.PACK_AB R73, RZ, R73 ;  /* 0x00000049ff49723e */ /* 0x000fe400000000ff */
[C---:B------:R-:W-:Y:S01]  /*5ce0*/  ISETP.GT.AND P1, PT, R3.reuse, 0x8, P1 ;  /* 0x000000080300780c */ /* 0x040fe20000f24270 */
[----:B------:R-:W-:Y:S01]  /*5cf0*/  @P3 STG.E.U16 desc[UR36][R8.64+0xb2], R71 ;  /* 0x0000b24708003986 */ /* 0x000fe2000c101524 */
[----:B------:R-:W-:-:S02]  /*5d00*/  ISETP.GT.AND P2, PT, R3, 0x8, P0 ;  /* 0x000000080300780c */ /* 0x000fc40000744270 */
[C---:B------:R-:W-:Y:S01]  /*5d10*/  ISETP.GT.AND P0, PT, R4.reuse, 0x69, PT ;  /* 0x000000690400780c */ /* 0x040fe20003f04270 */
[----:B------:R-:W-:Y:S01]  /*5d20*/  @P4 STG.E.U16 desc[UR36][R6.64+0xc0], R72 ;  /* 0x0000c04806004986 */ /* 0x000fe2000c101524 */
[----:B------:R-:W-:Y:S02]  /*5d30*/  ISETP.GT.AND P4, PT, R4, 0x68, PT ;  /* 0x000000680400780c */ /* 0x000fe40003f84270 */
[----:B------:R-:W-:Y:S01]  /*5d40*/  F2FP.F16.F32.PACK_AB R74, RZ, R74 ;  /* 0x0000004aff4a723e */ /* 0x000fe200000000ff */
[----:B------:R-:W-:Y:S01]  /*5d50*/  @P5 STG.E.U16 desc[UR36][R6.64+0xc2], R73 ;  /* 0x0000c24906005986 */ /* 0x000fe2000c101524 */
[C---:B------:R-:W-:Y:S02]  /*5d60*/  ISETP.GT.AND P5, PT, R3.reuse, RZ, P4 ;  /* 0x000000ff0300720c */ /* 0x040fe400027a4270 */
[----:B------:R-:W-:Y:S01]  /*5d70*/  ISETP.GT.AND P3, PT, R3, RZ, P0 ;  /* 0x000000ff0300720c */ /* 0x000fe20000764270 */
[----:B------:R-:W-:Y:S01]  /*5d80*/  @P1 STG.E.U16 desc[UR36][R8.64+0xc0], R74 ;  /* 0x0000c04a08001986 */ /* 0x000fe2000c101524 */
[----:B------:R-:W-:-:S02]  /*5d90*/  F2FP.F16.F32.PACK_AB R75, RZ, R75 ;  /* 0x0000004bff4b723e */ /* 0x000fc400000000ff */
[----:B------:R-:W-:Y:S02]  /*5da0*/  F2FP.F16.F32.PACK_AB R76, RZ, R76 ;  /* 0x0000004cff4c723e */ /* 0x000fe400000000ff */
[C---:B------:R-:W-:Y:S01]  /*5db0*/  ISETP.GT.AND P4, PT, R3.reuse, 0x8, P4 ;  /* 0x000000080300780c */ /* 0x040fe20002784270 */
[----:B------:R-:W-:Y:S01]  /*5dc0*/  @P2 STG.E.U16 desc[UR36][R8.64+0xc2], R75 ;  /* 0x0000c24b08002986 */ /* 0x000fe2000c101524 */
[----:B------:R-:W-:Y:S02]  /*5dd0*/  F2FP.F16.F32.PACK_AB R77, RZ, R77 ;  /* 0x0000004dff4d723e */ /* 0x000fe400000000ff */
[C---:B------:R-:W-:Y:S01]  /*5de0*/  ISETP.GT.AND P2, PT, R4.reuse, 0x71, PT ;  /* 0x000000710400780c */ /* 0x040fe20003f44270 */
[----:B------:R-:W-:Y:S01]  /*5df0*/  @P5 STG.E.U16 desc[UR36][R6.64+0xd0], R76 ;  /* 0x0000d04c06005986 */ /* 0x000fe2000c101524 */
[----:B------:R-:W-:Y:S02]  /*5e00*/  ISETP.GT.AND P5, PT, R3, 0x8, P0 ;  /* 0x000000080300780c */ /* 0x000fe400007a4270 */
[C---:B------:R-:W-:Y:S01]  /*5e10*/  ISETP.GT.AND P1, PT, R4.reuse, 0x78, PT ;  /* 0x000000780400780c */ /* 0x040fe20003f24270 */
[----:B------:R-:W-:Y:S01]  /*5e20*/  @P3 STG.E.U16 desc[UR36][R6.64+0xd2], R77 ;  /* 0x0000d24d06003986 */ /* 0x000fe2000c101524 */
[----:B------:R-:W-:-:S02]  /*5e30*/  ISETP.GT.AND P3, PT, R4, 0x70, PT ;  /* 0x000000700400780c */ /* 0x000fc40003f64270 */
[----:B------:R-:W-:Y:S01]  /*5e40*/  ISETP.GT.AND P0, PT, R4, 0x79, PT ;  /* 0x000000790400780c */ /* 0x000fe20003f04270 */
[----:B------:R-:W-:Y:S01]  /*5e50*/  @P4 IMAD.MOV.U32 R4, RZ, RZ, R8 ;  /* 0x000000ffff044224 */ /* 0x000fe200078e0008 */
[----:B------:R-:W-:Y:S01]  /*5e60*/  F2FP.F16.F32.PACK_AB R78, RZ, R78 ;  /* 0x0000004eff4e723e */ /* 0x000fe200000000ff */
[----:B------:R-:W-:Y:S01]  /*5e70*/  @P4 IMAD.MOV.U32 R5, RZ, RZ, R9 ;  /* 0x000000ffff054224 */ /* 0x000fe200078e0009 */
[----:B------:R-:W-:Y:S02]  /*5e80*/  F2FP.F16.F32.PACK_AB R79, RZ, R79 ;  /* 0x0000004fff4f723e */ /* 0x000fe400000000ff */
[----:B------:R-:W-:Y:S02]  /*5e90*/  F2FP.F16.F32.PACK_AB R80, RZ, R80 ;  /* 0x00000050ff50723e */ /* 0x000fe400000000ff */
[----:B------:R0:W-:Y:S01]  /*5ea0*/  @P4 STG.E.U16 desc[UR36][R4.64+0xd0], R78 ;  /* 0x0000d04e04004986 */ /* 0x0001e2000c101524 */
[----:B------:R-:W-:Y:S02]  /*5eb0*/  ISETP.GT.AND P4, PT, R3, RZ, P2 ;  /* 0x000000ff0300720c */ /* 0x000fe40001784270 */
[----:B------:R-:W-:-:S02]  /*5ec0*/  F2FP.F16.F32.PACK_AB R81, RZ, R81 ;  /* 0x00000051ff51723e */ /* 0x000fc400000000ff */
[----:B------:R-:W-:Y:S02]  /*5ed0*/  ISETP.GT.AND P2, PT, R3, 0x8, P2 ;  /* 0x000000080300780c */ /* 0x000fe40001744270 */
[----:B------:R-:W-:Y:S02]  /*5ee0*/  F2FP.F16.F32.PACK_AB R82, RZ, R82 ;  /* 0x00000052ff52723e */ /* 0x000fe400000000ff */
[----:B------:R-:W-:Y:S02]  /*5ef0*/  F2FP.F16.F32.PACK_AB R83, RZ, R83 ;  /* 0x00000053ff53723e */ /* 0x000fe400000000ff */
[----:B------:R-:W-:Y:S01]  /*5f00*/  F2FP.F16.F32.PACK_AB R84, RZ, R84 ;  /* 0x00000054ff54723e */ /* 0x000fe200000000ff */
[----:B0-----:R-:W-:Y:S01]  /*5f10*/  @P5 IMAD.MOV.U32 R4, RZ, RZ, R8 ;  /* 0x000000ffff045224 */ /* 0x001fe200078e0008 */
[----:B------:R-:W-:Y:S01]  /*5f20*/  F2FP.F16.F32.PACK_AB R85, RZ, R85 ;  /* 0x00000055ff55723e */ /* 0x000fe200000000ff */
[----:B------:R-:W-:Y:S01]  /*5f30*/  @P5 IMAD.MOV.U32 R5, RZ, RZ, R9 ;  /* 0x000000ffff055224 */ /* 0x000fe200078e0009 */
[----:B------:R-:W-:-:S02]  /*5f40*/  F2FP.F16.F32.PACK_AB R86, RZ, R86 ;  /* 0x00000056ff56723e */ /* 0x000fc400000000ff */
[----:B------:R-:W-:Y:S02]  /*5f50*/  F2FP.F16.F32.PACK_AB R87, RZ, R87 ;  /* 0x00000057ff57723e */ /* 0x000fe400000000ff */
[----:B------:R0:W-:Y:S01]  /*5f60*/  @P5 STG.E.U16 desc[UR36][R4.64+0xd2], R79 ;  /* 0x0000d24f04005986 */ /* 0x0001e2000c101524 */
[C---:B------:R-:W-:Y:S02]  /*5f70*/  ISETP.GT.AND P5, PT, R3.reuse, RZ, P3 ;  /* 0x000000ff0300720c */ /* 0x040fe40001fa4270 */
[----:B------:R-:W-:-:S11]  /*5f80*/  ISETP.GT.AND P3, PT, R3, 0x8, P3 ;  /* 0x000000080300780c */ /* 0x000fd60001f64270 */
[----:B0-----:R-:W-:Y:S02]  /*5f90*/  @P5 IMAD.MOV.U32 R4, RZ, RZ, R6 ;  /* 0x000000ffff045224 */ /* 0x001fe400078e0006 */
[----:B------:R-:W-:-:S05]  /*5fa0*/  @P5 IMAD.MOV.U32 R5, RZ, RZ, R7 ;  /* 0x000000ffff055224 */ /* 0x000fca00078e0007 */
[----:B------:R0:W-:Y:S01]  /*5fb0*/  @P5 STG.E.U16 desc[UR36][R4.64+0xe0], R80 ;  /* 0x0000e05004005986 */ /* 0x0001e2000c101524 */
[C---:B------:R-:W-:Y:S02]  /*5fc0*/  ISETP.GT.AND P5, PT, R3.reuse, RZ, P0 ;  /* 0x000000ff0300720c */ /* 0x040fe400007a4270 */
[----:B------:R-:W-:Y:S01]  /*5fd0*/  ISETP.GT.AND P0, PT, R3, 0x8, P0 ;  /* 0x000000080300780c */ /* 0x000fe20000704270 */
[----:B0-----:R-:W-:Y:S02]  /*5fe0*/  @P4 IMAD.MOV.U32 R4, RZ, RZ, R6 ;  /* 0x000000ffff044224 */ /* 0x001fe400078e0006 */
[----:B------:R-:W-:-:S05]  /*5ff0*/  @P4 IMAD.MOV.U32 R5, RZ, RZ, R7 ;  /* 0x000000ffff054224 */ /* 0x000fca00078e0007 */
[----:B------:R0:W-:Y:S01]  /*6000*/  @P4 STG.E.U16 desc[UR36][R4.64+0xe2], R81 ;  /* 0x0000e25104004986 */ /* 0x0001e2000c101524 */
[C---:B------:R-:W-:Y:S02]  /*6010*/  ISETP.GT.AND P4, PT, R3.reuse, RZ, P1 ;  /* 0x000000ff0300720c */ /* 0x040fe40000f84270 */
[----:B------:R-:W-:Y:S01]  /*6020*/  ISETP.GT.AND P1, PT, R3, 0x8, P1 ;  /* 0x000000080300780c */ /* 0x000fe20000f24270 */
[----:B0-----:R-:W-:Y:S02]  /*6030*/  @P3 IMAD.MOV.U32 R4, RZ, RZ, R8 ;  /* 0x000000ffff043224 */ /* 0x001fe400078e0008 */
[----:B------:R-:W-:-:S05]  /*6040*/  @P3 IMAD.MOV.U32 R5, RZ, RZ, R9 ;  /* 0x000000ffff053224 */ /* 0x000fca00078e0009 */
[----:B------:R0:W-:Y:S02]  /*6050*/  @P3 STG.E.U16 desc[UR36][R4.64+0xe0], R82 ;  /* 0x0000e05204003986 */ /* 0x0001e4000c101524 */
[----:B0-----:R-:W-:Y:S02]  /*6060*/  @P2 IMAD.MOV.U32 R4, RZ, RZ, R8 ;  /* 0x000000ffff042224 */ /* 0x001fe400078e0008 */
[----:B------:R-:W-:-:S05]  /*6070*/  @P2 IMAD.MOV.U32 R5, RZ, RZ, R9 ;  /* 0x000000ffff052224 */ /* 0x000fca00078e0009 */
[----:B------:R0:W-:Y:S02]  /*6080*/  @P2 STG.E.U16 desc[UR36][R4.64+0xe2], R83 ;  /* 0x0000e25304002986 */ /* 0x0001e4000c101524 */
[----:B0-----:R-:W-:Y:S02]  /*6090*/  @P4 IMAD.MOV.U32 R4, RZ, RZ, R6 ;  /* 0x000000ffff044224 */ /* 0x001fe400078e0006 */
[----:B------:R-:W-:-:S05]  /*60a0*/  @P4 IMAD.MOV.U32 R5, RZ, RZ, R7 ;  /* 0x000000ffff054224 */ /* 0x000fca00078e0007 */
[----:B------:R0:W-:Y:S04]  /*60b0*/  @P4 STG.E.U16 desc[UR36][R4.64+0xf0], R84 ;  /* 0x0000f05404004986 */ /* 0x0001e8000c101524 */
[----:B------:R1:W-:Y:S01]  /*60c0*/  @P5 STG.E.U16 desc[UR36][R6.64+0xf2], R85 ;  /* 0x0000f25506005986 */ /* 0x0003e2000c101524 */
[----:B0-----:R-:W-:Y:S02]  /*60d0*/  @P1 IMAD.MOV.U32 R4, RZ, RZ, R8 ;  /* 0x000000ffff041224 */ /* 0x001fe400078e0008 */
[----:B------:R-:W-:-:S05]  /*60e0*/  @P1 IMAD.MOV.U32 R5, RZ, RZ, R9 ;  /* 0x000000ffff051224 */ /* 0x000fca00078e0009 */
[----:B------:R1:W-:Y:S04]  /*60f0*/  @P1 STG.E.U16 desc[UR36][R4.64+0xf0], R86 ;  /* 0x0000f05604001986 */ /* 0x0003e8000c101524 */
[----:B------:R1:W-:Y:S02]  /*6100*/  @P0 STG.E.U16 desc[UR36][R8.64+0xf2], R87 ;  /* 0x0000f25708000986 */ /* 0x0003e4000c101524 */
.L_x_158:
[----:B------:R-:W-:Y:S05]  /*6110*/  BSYNC B0 ;  /* 0x0000000000007941 */ /* 0x000fea0003800000 */
.L_x_32:
[----:B------:R-:W-:Y:S01]  /*6120*/  IADD3 R16, P0, R16, UR38, RZ ;  /* 0x0000002610107c10 */ /* 0x000fe2000ff1e0ff */
[----:B------:R-:W-:Y:S01]  /*6130*/  ULDC.64 UR4, c[0x0][0x650] ;  /* 0x0001940000047ab9 */ /* 0x000fe20000000a00 */
[----:B------:R-:W-:Y:S01]  /*6140*/  PRMT R3, RZ, 0x7610, R3 ;  /* 0x00007610ff037816 */ /* 0x000fe20000000003 */
[----:B------:R-:W-:Y:S01]  /*6150*/  IMAD.MOV.U32 R100, RZ, RZ, -0x1 ;  /* 0xffffffffff647424 */ /* 0x000fe200078e00ff */
[----:B------:R-:W-:Y:S01]  /*6160*/  IADD3.X R17, R17, UR41, RZ, P0, !PT ;  /* 0x0000002911117c10 */ /* 0x000fe200087fe4ff */
[----:B------:R-:W-:Y:S01]  /*6170*/  IMAD.MOV.U32 R101, RZ, RZ, -0x1 ;  /* 0xffffffffff657424 */ /* 0x000fe200078e00ff */
[----:B------:R-:W-:-:S04]  /*6180*/  ISETP.GE.U32.AND P0, PT, R16, UR4, PT ;  /* 0x0000000410007c0c */ /* 0x000fc8000bf06070 */
[----:B------:R-:W-:-:S13]  /*6190*/  ISETP.GE.U32.AND.EX P0, PT, R17, UR5, PT, P0 ;  /* 0x0000000511007c0c */ /* 0x000fda000bf06100 */
[----:B------:R-:W-:Y:S05]  /*61a0*/  @P0 BRA `(.L_x_159) ;  /* 0x00000004004c0947 */ /* 0x000fea0003800000 */
[----:B------:R-:W0:Y:S01]  /*61b0*/  LDC.64 R10, c[0x0][0x628] ;  /* 0x00018a00ff0a7b82 */ /* 0x000e220000000a00 */
[----:B---3--:R-:W3:Y:S01]  /*61c0*/  S2R R12, SR_CTAID.X ;  /* 0x00000000000c7919 */ /* 0x008ee20000002500 */
[----:B-12-4-:R-:W-:Y:S02]  /*61d0*/  IMAD.MOV.U32 R8, RZ, RZ, R16 ;  /* 0x000000ffff087224 */ /* 0x016fe400078e0010 */
[----:B------:R-:W-:Y:S01]  /*61e0*/  IMAD.MOV.U32 R9, RZ, RZ, R17 ;  /* 0x000000ffff097224 */ /* 0x000fe200078e0011 */
[----:B------:R-:W1:Y:S03]  /*61f0*/  S2R R20, SR_CTAID.Y ;  /* 0x0000000000147919 */ /* 0x000e660000002600 */
[----:B------:R-:W2:Y:S08]  /*6200*/  LDC R0, c[0x0][0x630] ;  /* 0x00018c00ff007b82 */ /* 0x000eb00000000800 */
[----:B------:R-:W4:Y:S01]  /*6210*/  LDC.64 R14, c[0x0][0x620] ;  /* 0x00018800ff0e7b82 */ /* 0x000f220000000a00 */
[----:B0-----:R-:W-:-:S04]  /*6220*/  ISETP.NE.U32.AND P0, PT, R10, RZ, PT ;  /* 0x000000ff0a00720c */ /* 0x001fc80003f05070 */
[----:B------:R-:W-:-:S13]  /*6230*/  ISETP.NE.AND.EX P0, PT, R11, RZ, PT, P0 ;  /* 0x000000ff0b00720c */ /* 0x000fda0003f05300 */
[----:B-1234-:R-:W-:Y:S05]  /*6240*/  @!P0 BRA `(.L_x_160) ;  /* 0x0000000000288947 */ /* 0x01efea0003800000 */
        /* <DEDUP_REMOVED lines=10> */
.L_x_160:
[-CC-:B------:R-:W-:Y:S01]  /*62f0*/  SHF.R.U64 R101, R8, R0.reuse, R9.reuse ;  /* 0x0000000008657219 */ /* 0x180fe20000001209 */
[----:B------:R-:W0:Y:S01]  /*6300*/  LDC.64 R26, c[0x0][0x640] ;  /* 0x00019000ff1a7b82 */ /* 0x000e220000000a00 */
[----:B------:R-:W-:Y:S01]  /*6310*/  SHF.R.U32.HI R0, RZ, R0, R9 ;  /* 0x00000000ff007219 */ /* 0x000fe20000011609 */
[----:B------:R-:W-:Y:S01]  /*6320*/  ULDC UR4, c[0x0][0x150] ;  /* 0x0000540000047ab9 */ /* 0x000fe20000000800 */
[----:B------:R-:W-:Y:S02]  /*6330*/  IADD3 R3, P0, RZ, -R101, RZ ;  /* 0x80000065ff037210 */ /* 0x000fe40007f1e0ff */
[----:B------:R-:W-:-:S03]  /*6340*/  I2FP.F32.U32 R7, R12 ;  /* 0x0000000c00077245 */ /* 0x000fc60000201000 */
[----:B------:R-:W1:Y:S01]  /*6350*/  LDC R6, c[0x0][0x618] ;  /* 0x00018600ff067b82 */ /* 0x000e620000000800 */
[----:B------:R-:W-:Y:S02]  /*6360*/  IMAD.X R5, RZ, RZ, ~R0, P0 ;  /* 0x000000ffff057224 */ /* 0x000fe400000e0e00 */
[----:B------:R-:W-:Y:S01]  /*6370*/  FMUL R7, R7, UR4 ;  /* 0x0000000407077c20 */ /* 0x000fe20008400000 */
[----:B------:R-:W-:Y:S01]  /*6380*/  ULDC UR4, c[0x0][0x154] ;  /* 0x0000550000047ab9 */ /* 0x000fe20000000800 */
[-C--:B------:R-:W-:Y:S02]  /*6390*/  IMAD R0, R5, R14.reuse, RZ ;  /* 0x0000000e05007224 */ /* 0x080fe400078e02ff */
[C---:B------:R-:W-:Y:S01]  /*63a0*/  IMAD.WIDE.U32 R4, R3.reuse, R14, R16 ;  /* 0x0000000e03047225 */ /* 0x040fe200078e0010 */
[----:B------:R-:W2:Y:S01]  /*63b0*/  LDC R8, c[0x0][0x608] ;  /* 0x00018200ff087b82 */ /* 0x000ea20000000800 */
[----:B------:R-:W3:Y:S02]  /*63c0*/  F2I.U32.TRUNC.NTZ R7, R7 ;  /* 0x0000000700077305 */ /* 0x000ee4000020f000 */
[----:B------:R-:W-:Y:S01]  /*63d0*/  IMAD R3, R3, R15, R0 ;  /* 0x0000000f03037224 */ /* 0x000fe200078e0200 */
[----:B------:R-:W-:-:S03]  /*63e0*/  I2FP.F32.U32 R0, R20 ;  /* 0x0000001400007245 */ /* 0x000fc60000201000 */
[----:B------:R-:W-:Y:S01]  /*63f0*/  IMAD.IADD R3, R5, 0x1, R3 ;  /* 0x0000000105037824 */ /* 0x000fe200078e0203 */
[----:B------:R-:W4:Y:S01]  /*6400*/  LDC R11, c[0x0][0x658] ;  /* 0x00019600ff0b7b82 */ /* 0x000f220000000800 */
[----:B0-----:R-:W-:-:S04]  /*6410*/  ISETP.NE.U32.AND P0, PT, R26, RZ, PT ;  /* 0x000000ff1a00720c */ /* 0x001fc80003f05070 */
[----:B------:R-:W-:-:S03]  /*6420*/  ISETP.NE.AND.EX P0, PT, R27, RZ, PT, P0 ;  /* 0x000000ff1b00720c */ /* 0x000fc60003f05300 */
[----:B------:R-:W0:Y:S01]  /*6430*/  LDC R9, c[0x0][0x144] ;  /* 0x00005100ff097b82 */ /* 0x000e220000000800 */
[-C--:B-1----:R-:W-:Y:S01]  /*6440*/  SHF.R.U64 R10, R4, R6.reuse, R3 ;  /* 0x00000006040a7219 */ /* 0x082fe20000001203 */
[----:B---3--:R-:W-:Y:S01]  /*6450*/  IMAD.MOV R7, RZ, RZ, -R7 ;  /* 0x000000ffff077224 */ /* 0x008fe200078e0a07 */
[----:B------:R-:W-:Y:S01]  /*6460*/  SHF.R.U32.HI R3, RZ, R6, R3 ;  /* 0x00000006ff037219 */ /* 0x000fe20000011603 */
[----:B------:R-:W-:-:S04]  /*6470*/  FMUL R6, R0, UR4 ;  /* 0x0000000400067c20 */ /* 0x000fc80008400000 */
[----:B------:R-:W1:Y:S01]  /*6480*/  LDC R21, c[0x0][0x148] ;  /* 0x00005200ff157b82 */ /* 0x000e620000000800 */
[----:B------:R3:W0:Y:S01]  /*6490*/  F2I.U32.TRUNC.NTZ R14, R6 ;  /* 0x00000006000e7305 */ /* 0x000622000020f000 */
[-CC-:B--2---:R-:W-:Y:S02]  /*64a0*/  SHF.R.U64 R13, R10, R8.reuse, R3.reuse ;  /* 0x000000080a0d7219 */ /* 0x184fe40000001203 */
[----:B------:R-:W-:-:S04]  /*64b0*/  SHF.R.U32.HI R0, RZ, R8, R3 ;  /* 0x00000008ff007219 */ /* 0x000fc80000011603 */
[----:B-----5:R-:W2:Y:S01]  /*64c0*/  LDC R24, c[0x0][0x648] ;  /* 0x00019200ff187b82 */ /* 0x020ea20000000800 */
[-CC-:B----4-:R-:W-:Y:S02]  /*64d0*/  SHF.R.U64 R15, R13, R11.reuse, R0.reuse ;  /* 0x0000000b0d0f7219 */ /* 0x190fe40000001200 */
[----:B------:R-:W-:-:S03]  /*64e0*/  SHF.R.U32.HI R5, RZ, R11, R0 ;  /* 0x0000000bff057219 */ /* 0x000fc60000011600 */
[----:B------:R-:W-:Y:S02]  /*64f0*/  IMAD.MOV.U32 R4, RZ, RZ, R15 ;  /* 0x000000ffff047224 */ /* 0x000fe400078e000f */
[----:B------:R-:W4:Y:S01]  /*6500*/  LDC R28, c[0x0][0x638] ;  /* 0x00018e00ff1c7b82 */ /* 0x000f220000000800 */
[----:B0-----:R-:W-:-:S07]  /*6510*/  IMAD R25, R9, R7, R12 ;  /* 0x0000000709197224 */ /* 0x001fce00078e020c */
[----:B------:R-:W0:Y:S08]  /*6520*/  LDC R29, c[0x0][0x610] ;  /* 0x00018400ff1d7b82 */ /* 0x000e300000000800 */
[----:B------:R-:W0:Y:S01]  /*6530*/  LDC R30, c[0x0][0x600] ;  /* 0x00018000ff1e7b82 */ /* 0x000e220000000800 */
[----:B-123--:R-:W-:Y:S05]  /*6540*/  @!P0 BRA `(.L_x_161) ;  /* 0x0000000000288947 */ /* 0x00efea0003800000 */
[----:B------:R-:W1:Y:S02]  /*6550*/  LDC R0, c[0x0][0x64c] ;  /* 0x00019300ff007b82 */ /* 0x000e640000000800 */
[----:B-1----:R-:W-:-:S05]  /*6560*/  IADD3 R3, P0, R15, R0, RZ ;  /* 0x000000000f037210 */ /* 0x002fca0007f1e0ff */
        /* <DEDUP_REMOVED lines=8> */
.L_x_161:
[----:B------:R-:W-:Y:S01]  /*65f0*/  ISETP.NE.AND P0, PT, R2, 0x1, PT ;  /* 0x000000010200780c */ /* 0x000fe20003f05270 */
[----:B------:R-:W-:Y:S01]  /*6600*/  IMAD.MOV R14, RZ, RZ, -R14 ;  /* 0x000000ffff0e7224 */ /* 0x000fe200078e0a0e */
[----:B------:R-:W-:Y:S02]  /*6610*/  SHF.R.U64 R3, R4, R24, R5 ;  /* 0x0000001804037219 */ /* 0x000fe40000001205 */
[----:B------:R-:W-:Y:S02]  /*6620*/  LOP3.LUT R0, R13, R98, RZ, 0xc0, !PT ;  /* 0x000000620d007212 */ /* 0x000fe400078ec0ff */
[----:B------:R-:W-:Y:S01]  /*6630*/  LOP3.LUT R10, R10, R97, RZ, 0xc0, !PT ;  /* 0x000000610a0a7212 */ /* 0x000fe200078ec0ff */
[----:B------:R-:W-:Y:S02]  /*6640*/  IMAD.MOV R4, RZ, RZ, -R3 ;  /* 0x000000ffff047224 */ /* 0x000fe400078e0a03 */
[----:B------:R-:W-:Y:S02]  /*6650*/  IMAD R0, R93, R3, R0 ;  /* 0x000000035d007224 */ /* 0x000fe400078e0200 */
[----:B----4-:R-:W-:-:S02]  /*6660*/  IMAD R3, R4, R28, R15 ;  /* 0x0000001c04037224 */ /* 0x010fc400078e020f */
[----:B------:R-:W-:Y:S02]  /*6670*/  @P0 IMAD R25, R21, R14, R20 ;  /* 0x0000000e15190224 */ /* 0x000fe400078e0214 */
[----:B0-----:R-:W-:Y:S02]  /*6680*/  IMAD R5, R3, R30, R10 ;  /* 0x0000001e03057224 */ /* 0x001fe400078e020a */
[----:B------:R-:W-:Y:S02]  /*6690*/  IMAD R0, R0, R29, R25 ;  /* 0x0000001d00007224 */ /* 0x000fe400078e0219 */
[----:B------:R-:W-:-:S03]  /*66a0*/  IMAD.MOV.U32 R4, RZ, RZ, 0x1 ;  /* 0x00000001ff047424 */ /* 0x000fc600078e00ff */
[----:B------:R-:W-:Y:S02]  /*66b0*/  SEL R100, R5, R0, !P0 ;  /* 0x0000000005647207 */ /* 0x000fe40004000000 */
[----:B------:R-:W-:Y:S02]  /*66c0*/  PRMT R3, R4, 0x7610, R3 ;  /* 0x0000761004037816 */ /* 0x000fe40000000003 */
[----:B------:R-:W-:-:S07]  /*66d0*/  SEL R0, R0, R5, !P0 ;  /* 0x0000000500007207 */ /* 0x000fce0004000000 */
.L_x_159:
[----:B------:R-:W-:Y:S01]  /*66e0*/  UIADD3 UR42, UR43, UR42, URZ ;  /* 0x0000002a2b2a7290 */ /* 0x000fe2000fffe03f */
[----:B------:R-:W-:Y:S01]  /*66f0*/  LOP3.LUT P0, RZ, R3, 0xff, RZ, 0xc0, !PT ;  /* 0x000000ff03ff7812 */ /* 0x000fe2000780c0ff */
[----:B------:R-:W-:Y:S02]  /*6700*/  IMAD.MOV.U32 R103, RZ, RZ, R0 ;  /* 0x000000ffff677224 */ /* 0x000fe400078e0000 */
[----:B------:R-:W-:Y:S02]  /*6710*/  USHF.R.U32.HI UR4, URZ, 0x1, UR42 ;  /* 0x000000013f047899 */ /* 0x000fe4000801162a */
[----:B------:R-:W-:Y:S02]  /*6720*/  UISETP.GT.U32.AND UP1, UPT, UR42, 0x1, UPT ;  /* 0x000000012a00788c */ /* 0x000fe4000bf24070 */
[----:B------:R-:W-:Y:S02]  /*6730*/  ULOP3.LUT UR4, UR4, 0x1, URZ, 0xc0, !UPT ;  /* 0x0000000104047892 */ /* 0x000fe4000f8ec03f */
[----:B------:R-:W-:-:S02]  /*6740*/  UISETP.LT.U32.AND UP1, UPT, UR43, 0x2, UP1 ;  /* 0x000000022b00788c */ /* 0x000fc40008f21070 */
[----:B------:R-:W-:Y:S02]  /*6750*/  UISETP.NE.U32.AND UP0, UPT, UR4, 0x1, UPT ;  /* 0x000000010400788c */ /* 0x000fe4000bf05070 */
[----:B------:R-:W-:Y:S02]  /*6760*/  USEL UR5, URZ, 0x1, !UP1 ;  /* 0x000000013f057887 */ /* 0x000fe4000c800000 */
[----:B------:R-:W-:Y:S02]  /*6770*/  UISETP.GT.U32.AND UP0, UPT, UR43, 0x1, !UP0 ;  /* 0x000000012b00788c */ /* 0x000fe4000c704070 */
[----:B------:R-:W-:Y:S02]  /*6780*/  ULOP3.LUT UR42, UR42, 0x1, URZ, 0xc0, !UPT ;  /* 0x000000012a2a7892 */ /* 0x000fe4000f8ec03f */
[----:B------:R-:W-:-:S04]  /*6790*/  USEL UR4, URZ, 0x1, !UP0 ;  /* 0x000000013f047887 */ /* 0x000fc8000c000000 */
[----:B------:R-:W-:Y:S01]  /*67a0*/  ULOP3.LUT UR40, UR4, UR40, UR5, 0x96, !UPT ;  /* 0x0000002804287292 */ /* 0x000fe2000f8e9605 */
[----:B------:R-:W-:Y:S11]  /*67b0*/  @P0 BRA `(.L_x_162) ;  /* 0xffffffac00200947 */ /* 0x000ff6000383ffff */
[----:B------:R-:W-:Y:S05]  /*67c0*/  EXIT ;  /* 0x000000000000794d */ /* 0x000fea0003800000 */
.L_x_7:
        /* <DEDUP_REMOVED lines=26> */
.L_x_164:
[----:B------:R-:W0:Y:S01]  /*6970*/  LDC.64 R28, c[0x0][0x640] ;  /* 0x00019000ff1c7b82 */ /* 0x000e220000000a00 */
[-CC-:B------:R-:W-:Y:S01]  /*6980*/  SHF.R.U64 R21, R14, R6.reuse, R15.reuse ;  /* 0x000000060e157219 */ /* 0x180fe2000000120f */
[----:B------:R-:W-:Y:S01]  /*6990*/  IMAD.MOV.U32 R30, RZ, RZ, 0x1 ;  /* 0x00000001ff1e7424 */ /* 0x000fe200078e00ff */
[----:B------:R-:W-:Y:S02]  /*69a0*/  SHF.R.U32.HI R6, RZ, R6, R15 ;  /* 0x00000006ff067219 */ /* 0x000fe4000001160f */
[----:B------:R-:W-:-:S03]  /*69b0*/  IADD3 R13, P0, RZ, -R21, RZ ;  /* 0x80000015ff0d7210 */ /* 0x000fc60007f1e0ff */
[----:B------:R-:W1:Y:S02]  /*69c0*/  LDC R12, c[0x0][0x618] ;  /* 0x00018600ff0c7b82 */ /* 0x000e640000000800 */
[----:B------:R-:W-:-:S04]  /*69d0*/  IMAD.X R9, RZ, RZ, ~R6, P0 ;  /* 0x000000ffff097224 */ /* 0x000fc800000e0e06 */
[-C--:B------:R-:W-:Y:S02]  /*69e0*/  IMAD R6, R9, R24.reuse, RZ ;  /* 0x0000001809067224 */ /* 0x080fe400078e02ff */
[----:B------:R-:W2:Y:S01]  /*69f0*/  LDC R14, c[0x0][0x608] ;  /* 0x00018200ff0e7b82 */ /* 0x000ea20000000800 */
[----:B------:R-:W-:-:S04]  /*6a00*/  IMAD.WIDE.U32 R8, R13, R24, R16 ;  /* 0x000000180d087225 */ /* 0x000fc800078e0010 */
[----:B------:R-:W-:-:S03]  /*6a10*/  IMAD R13, R13, R25, R6 ;  /* 0x000000190d0d7224 */ /* 0x000fc600078e0206 */
[----:B------:R-:W3:Y:S01]  /*6a20*/  LDC R27, c[0x0][0x658] ;  /* 0x00019600ff1b7b82 */ /* 0x000ee20000000800 */
[----:B------:R-:W-:Y:S01]  /*6a30*/  IMAD.IADD R9, R9, 0x1, R13 ;  /* 0x0000000109097824 */ /* 0x000fe200078e020d */
[----:B0-----:R-:W-:-:S04]  /*6a40*/  ISETP.NE.U32.AND P0, PT, R28, RZ, PT ;  /* 0x000000ff1c00720c */ /* 0x001fc80003f05070 */
[----:B------:R-:W-:Y:S02]  /*6a50*/  ISETP.NE.AND.EX P0, PT, R29, RZ, PT, P0 ;  /* 0x000000ff1d00720c */ /* 0x000fe40003f05300 */
[----:B------:R-:W0:Y:S01]  /*6a60*/  LDC R22, c[0x0][0x600] ;  /* 0x00018000ff167b82 */ /* 0x000e220000000800 */
[-CC-:B-1----:R-:W-:Y:S01]  /*6a70*/  SHF.R.U64 R10, R8, R12.reuse, R9.reuse ;  /* 0x0000000c080a7219 */ /* 0x182fe20000001209 */
[----:B------:R-:W-:Y:S01]  /*6a80*/  IMAD.MOV.U32 R8, RZ, RZ, -0x1 ;  /* 0xffffffffff087424 */ /* 0x000fe200078e00ff */
[----:B------:R-:W-:-:S05]  /*6a90*/  SHF.R.U32.HI R9, RZ, R12, R9 ;  /* 0x0000000cff097219 */ /* 0x000fca0000011609 */
[----:B------:R-:W1:Y:S01]  /*6aa0*/  LDC R24, c[0x0][0x648] ;  /* 0x00019200ff187b82 */ /* 0x000e620000000800 */
[-CC-:B--2---:R-:W-:Y:S02]  /*6ab0*/  SHF.R.U64 R23, R10, R14.reuse, R9.reuse ;  /* 0x0000000e0a177219 */ /* 0x184fe40000001209 */
[----:B------:R-:W-:-:S05]  /*6ac0*/  SHF.R.U32.HI R6, RZ, R14, R9 ;  /* 0x0000000eff067219 */ /* 0x000fca0000011609 */
[----:B------:R-:W2:Y:S01]  /*6ad0*/  LDC R26, c[0x0][0x638] ;  /* 0x00018e00ff1a7b82 */ /* 0x000ea20000000800 */
[-C--:B---3--:R-:W-:Y:S02]  /*6ae0*/  SHF.L.U32 R8, R8, R27.reuse, RZ ;  /* 0x0000001b08087219 */ /* 0x088fe400000006ff */
[-CC-:B------:R-:W-:Y:S02]  /*6af0*/  SHF.R.U64 R25, R23, R27.reuse, R6.reuse ;  /* 0x0000001b17197219 */ /* 0x180fe40000001206 */
[----:B------:R-:W-:Y:S02]  /*6b00*/  LOP3.LUT R32, RZ, R8, RZ, 0x33, !PT ;  /* 0x00000008ff207212 */ /* 0x000fe400078e33ff */
[----:B------:R-:W-:Y:S01]  /*6b10*/  SHF.R.U32.HI R9, RZ, R27, R6 ;  /* 0x0000001bff097219 */ /* 0x000fe20000011606 */
[----:B------:R-:W3:Y:S01]  /*6b20*/  LDC R31, c[0x0][0x610] ;  /* 0x00018400ff1f7b82 */ /* 0x000ee20000000800 */
[----:B------:R-:W-:Y:S01]  /*6b30*/  IMAD.MOV.U32 R8, RZ, RZ, R25 ;  /* 0x000000ffff087224 */ /* 0x000fe200078e0019 */
[----:B------:R-:W-:Y:S06]  /*6b40*/  @!P0 BRA `(.L_x_165) ;  /* 0x0000000000288947 */ /* 0x000fec0003800000 */
        /* <DEDUP_REMOVED lines=10> */
.L_x_165:
[----:B------:R-:W-:Y:S02]  /*6bf0*/  ISETP.NE.AND P0, PT, R2, 0x1, PT ;  /* 0x000000010200780c */ /* 0x000fe40003f05270 */
[----:B-1----:R-:W-:Y:S01]  /*6c00*/  SHF.R.U64 R6, R8, R24, R9 ;  /* 0x0000001808067219 */ /* 0x002fe20000001209 */
[----:B0-----:R-:W-:Y:S01]  /*6c10*/  VIADD R9, R22, 0xffffffff ;  /* 0xffffffff16097836 */ /* 0x001fe20000000000 */
[----:B------:R-:W-:Y:S02]  /*6c20*/  SHF.L.U32 R30, R30, R27, RZ ;  /* 0x0000001b1e1e7219 */ /* 0x000fe400000006ff */
[----:B------:R-:W-:Y:S01]  /*6c30*/  LOP3.LUT R5, R23, R32, RZ, 0xc0, !PT ;  /* 0x0000002017057212 */ /* 0x000fe200078ec0ff */
[----:B------:R-:W-:-:S04]  /*6c40*/  IMAD.MOV R8, RZ, RZ, -R6 ;  /* 0x000000ffff087224 */ /* 0x000fc800078e0a06 */
[----:B------:R-:W-:Y:S01]  /*6c50*/  IMAD R6, R30, R6, R5 ;  /* 0x000000061e067224 */ /* 0x000fe200078e0205 */
[----:B------:R-:W-:Y:S01]  /*6c60*/  LOP3.LUT R5, R10, R9, RZ, 0xc0, !PT ;  /* 0x000000090a057212 */ /* 0x000fe200078ec0ff */
[----:B------:R-:W-:Y:S02]  /*6c70*/  @P0 IMAD R3, R7, R20, R4 ;  /* 0x0000001407030224 */ /* 0x000fe400078e0204 */
[----:B--2---:R-:W-:Y:S02]  /*6c80*/  IMAD R4, R8, R26, R25 ;  /* 0x0000001a08047224 */ /* 0x004fe400078e0219 */
[----:B---3--:R-:W-:Y:S02]  /*6c90*/  IMAD R3, R6, R31, R3 ;  /* 0x0000001f06037224 */ /* 0x008fe400078e0203 */
[----:B------:R-:W-:Y:S02]  /*6ca0*/  IMAD R4, R4, R22, R5 ;  /* 0x0000001604047224 */ /* 0x000fe400078e0205 */
[----:B------:R-:W-:-:S02]  /*6cb0*/  IMAD.MOV.U32 R8, RZ, RZ, 0x1 ;  /* 0x00000001ff087424 */ /* 0x000fc400078e00ff */
[----:B------:R-:W-:Y:S01]  /*6cc0*/  IMAD.MOV.U32 R6, RZ, RZ, R21 ;  /* 0x000000ffff067224 */ /* 0x000fe200078e0015 */
[----:B------:R-:W-:Y:S02]  /*6cd0*/  SEL R13, R4, R3, !P0 ;  /* 0x00000003040d7207 */ /* 0x000fe40004000000 */
[----:B------:R-:W-:-:S07]  /*6ce0*/  SEL R19, R3, R4, !P0 ;  /* 0x0000000403137207 */ /* 0x000fce0004000000 */
.L_x_163:
[----:B------:R-:W-:-:S08]  /*6cf0*/  NOP ;  /* 0x0000000000007918 */ /* 0x000fd00000000000 */
[----:B------:R-:W0:-:S00]  /*6d00*/  USETMAXREG.DEALLOC.CTAPOOL 0x28 ;  /* 0x00000028000079c8 */ /* 0x000e0000080e0500 */
[----:B0-----:R-:W-:-:S13]  /*6d10*/  ISETP.NE.AND P0, PT, R0, RZ, PT ;  /* 0x000000ff0000720c */ /* 0x001fda0003f05270 */
[----:B------:R-:W-:Y:S05]  /*6d20*/  @P0 EXIT ;  /* 0x000000000000094d */ /* 0x000fea0003800000 */
[----:B------:R-:W-:Y:S01]  /*6d30*/  LOP3.LUT P0, RZ, R8, 0xff, RZ, 0xc0, !PT ;  /* 0x000000ff08ff7812 */ /* 0x000fe2000780c0ff */
[----:B------:R-:W-:Y:S02]  /*6d40*/  IMAD.MOV.U32 R10, RZ, RZ, 0x1 ;  /* 0x00000001ff0a7424 */ /* 0x000fe400078e00ff */
[----:B------:R-:W-:-:S10]  /*6d50*/  IMAD.MOV.U32 R9, RZ, RZ, RZ ;  /* 0x000000ffff097224 */ /* 0x000fd400078e00ff */
[----:B------:R-:W-:Y:S05]  /*6d60*/  @!P0 BRA `(.L_x_166) ;  /* 0x0000000c00ac8947 */ /* 0x000fea0003800000 */
[----:B------:R-:W0:Y:S01]  /*6d70*/  LDC R0, c[0x0][0x28c] ;  /* 0x0000a300ff007b82 */ /* 0x000e220000000800 */
[----:B------:R-:W-:Y:S01]  /*6d80*/  UMOV UR7, 0x1 ;  /* 0x0000000100077882 */ /* 0x000fe20000000000 */
[----:B------:R-:W-:Y:S01]  /*6d90*/  ULDC UR21, c[0x0][0x658] ;  /* 0x0001960000157ab9 */ /* 0x000fe20000000800 */
[----:B------:R-:W-:Y:S01]  /*6da0*/  UMOV UR6, 0xffffffff ;  /* 0xffffffff00067882 */ /* 0x000fe20000000000 */
[----:B------:R-:W-:Y:S01]  /*6db0*/  BSSY B0, `(.L_x_166) ;  /* 0x00000e6000007945 */ /* 0x000fe20003800000 */
[----:B------:R-:W-:Y:S01]  /*6dc0*/  USHF.L.U32 UR6, UR6, UR21, URZ ;  /* 0x0000001506067299 */ /* 0x000fe2000800063f */
[----:B------:R-:W-:Y:S01]  /*6dd0*/  LOP3.LUT R12, R18, 0x2, RZ, 0xfc, !PT ;  /* 0x00000002120c7812 */ /* 0x000fe200078efcff */
[----:B------:R-:W-:Y:S01]  /*6de0*/  IMAD.MOV.U32 R10, RZ, RZ, 0x1 ;  /* 0x00000001ff0a7424 */ /* 0x000fe200078e00ff */
[----:B------:R-:W1:Y:S01]  /*6df0*/  S2UR UR5, SR_CgaCtaId ;  /* 0x00000000000579c3 */ /* 0x000e620000008800 */
[----:B------:R-:W-:Y:S01]  /*6e00*/  IMAD.MOV.U32 R9, RZ, RZ, RZ ;  /* 0x000000ffff097224 */ /* 0x000fe200078e00ff */
[----:B------:R-:W-:Y:S01]  /*6e10*/  ULDC UR13, c[0x0][0x600] ;  /* 0x00018000000d7ab9 */ /* 0x000fe20000000800 */
[----:B------:R-:W-:Y:S01]  /*6e20*/  UMOV UR30, 0x5 ;  /* 0x00000005001e7882 */ /* 0x000fe20000000000 */
[----:B------:R-:W-:-:S02]  /*6e30*/  UIADD3 UR13, UR13, -0x1, URZ ;  /* 0xffffffff0d0d7890 */ /* 0x000fc4000fffe03f */
[----:B------:R-:W-:Y:S02]  /*6e40*/  USHF.L.U32 UR21, UR7, UR21, URZ ;  /* 0x0000001507157299 */ /* 0x000fe4000800063f */
[----:B------:R-:W-:Y:S01]  /*6e50*/  ULOP3.LUT UR23, URZ, UR6, URZ, 0x33, !UPT ;  /* 0x000000063f177292 */ /* 0x000fe2000f8e333f */
[----:B------:R-:W-:Y:S01]  /*6e60*/  ULDC.64 UR42, c[0x0][0x198] ;  /* 0x00006600002a7ab9 */ /* 0x000fe20000000a00 */
[----:B0-----:R-:W-:-:S05]  /*6e70*/  VIADD R0, R0, 0x3f ;  /* 0x0000003f00007836 */ /* 0x001fca0000000000 */
[----:B------:R-:W-:Y:S01]  /*6e80*/  SHF.R.S32.HI R3, RZ, 0x1f, R0 ;  /* 0x0000001fff037819 */ /* 0x000fe20000011400 */
[----:B-1----:R-:W-:-:S03]  /*6e90*/  ULOP3.LUT UR4, UR5, 0x1, URZ, 0xc0, !UPT ;  /* 0x0000000105047892 */ /* 0x002fc6000f8ec03f */
[----:B------:R-:W-:Y:S01]  /*6ea0*/  LEA.HI R3, R3, R0, RZ, 0x6 ;  /* 0x0000000003037211 */ /* 0x000fe200078f30ff */
[----:B------:R-:W-:Y:S01]  /*6eb0*/  USHF.R.U32.HI UR37, URZ, 0x1, UR5 ;  /* 0x000000013f257899 */ /* 0x000fe20008011605 */
[----:B------:R-:W-:Y:S01]  /*6ec0*/  IMAD.MOV.U32 R0, RZ, RZ, 0x1 ;  /* 0x00000001ff007424 */ /* 0x000fe200078e00ff */
[----:B------:R-:W-:Y:S01]  /*6ed0*/  USHF.L.U32 UR22, UR5, 0x5, URZ ;  /* 0x0000000505167899 */ /* 0x000fe2000800063f */
[--C-:B------:R-:W-:Y:S01]  /*6ee0*/  SHF.R.S32.HI R8, RZ, 0x6, R3.reuse ;  /* 0x00000006ff087819 */ /* 0x100fe20000011403 */
[----:B------:R-:W-:Y:S02]  /*6ef0*/  USHF.L.U32 UR40, UR5, 0xb, URZ ;  /* 0x0000000b05287899 */ /* 0x000fe4000800063f */
[----:B------:R-:W-:Y:S01]  /*6f00*/  ULOP3.LUT UR5, UR5, 0xfffffffe, URZ, 0xc0, !UPT ;  /* 0xfffffffe05057892 */ /* 0x000fe2000f8ec03f */
[----:B------:R-:W-:Y:S01]  /*6f10*/  PRMT R3, R0, 0x7610, R3 ;  /* 0x0000761000037816 */ /* 0x000fe20000000003 */
[----:B------:R-:W-:Y:S01]  /*6f20*/  UISETP.GT.U32.AND UP0, UPT, UR4, 0xffff, UPT ;  /* 0x0000ffff0400788c */ /* 0x000fe2000bf04070 */
[----:B------:R-:W-:Y:S01]  /*6f30*/  VIADD R0, R8, 0x1 ;  /* 0x0000000108007836 */ /* 0x000fe20000000000 */
[----:B------:R-:W-:-:S02]  /*6f40*/  USHF.L.U32 UR29, UR7, UR5, URZ ;  /* 0x00000005071d7299 */ /* 0x000fc4000800063f */
[----:B------:R-:W-:Y:S02]  /*6f50*/  ULOP3.LUT UR5, UR5, 0x1, URZ, 0xfc, !UPT ;  /* 0x0000000105057892 */ /* 0x000fe4000f8efc3f */
[----:B------:R-:W-:Y:S02]  /*6f60*/  USEL UR4, UR4, 0xffff, !UP0 ;  /* 0x0000ffff04047887 */ /* 0x000fe4000c000000 */
[----:B------:R-:W-:Y:S02]  /*6f70*/  USHF.L.U32 UR5, UR7, UR5, URZ ;  /* 0x0000000507057299 */ /* 0x000fe4000800063f */
[----:B------:R-:W-:Y:S02]  /*6f80*/  ULOP3.LUT UR4, UR4, 0xffff, URZ, 0xc0, !UPT ;  /* 0x0000ffff04047892 */ /* 0x000fe4000f8ec03f */
[----:B------:R-:W-:Y:S02]  /*6f90*/  USHF.L.U32 UR44, UR37, 0x5, URZ ;  /* 0x00000005252c7899 */ /* 0x000fe4000800063f */
[----:B------:R-:W-:-:S02]  /*6fa0*/  ULOP3.LUT UR22, UR22, 0x20, URZ, 0xc0, !UPT ;  /* 0x0000002016167892 */ /* 0x000fc4000f8ec03f */
[----:B------:R-:W-:Y:S02]  /*6fb0*/  ULOP3.LUT UR29, UR29, UR5, URZ, 0xfc, !UPT ;  /* 0x000000051d1d7292 */ /* 0x000fe4000f8efc3f */
[----:B------:R-:W-:-:S12]  /*6fc0*/  USHF.L.U32 UR30, UR30, UR4, URZ ;  /* 0x000000041e1e7299 */ /* 0x000fd8000800063f */
.L_x_177:
[----:B------:R-:W-:-:S03]  /*6fd0*/  UMOV UR4, 0xffffffff ;  /* 0xffffffff00047882 */ /* 0x000fc60000000000 */
[----:B------:R-:W-:Y:S05]  /*6fe0*/  BRA.DIV UR4, `(.L_x_167) ;  /* 0x0000000e04ac7947 */ /* 0x000fea000b800000 */
[----:B------:R-:W-:-:S13]  /*6ff0*/  ELECT P6, URZ, PT ;  /* 0x00000000003f782f */ /* 0x000fda00038c0000 */
.L_x_186:
[----:B------:R-:W-:Y:S04]  /*7000*/  BSSY B1, `(.L_x_168) ;  /* 0x000004d000017945 */ /* 0x000fe80003800000 */
[----:B------:R-:W-:Y:S05]  /*7010*/  @!P6 BRA `(.L_x_169) ;  /* 0x00000004002ce947 */ /* 0x000fea0003800000 */
[----:B------:R-:W0:Y:S02]  /*7020*/  LDC R4, c[0x0][0x28c] ;  /* 0x0000a300ff047b82 */ /* 0x000e240000000800 */
[----:B0-----:R-:W-:-:S13]  /*7030*/  ISETP.GE.AND P0, PT, R4, 0x1, PT ;  /* 0x000000010400780c */ /* 0x001fda0003f06270 */
[----:B------:R-:W-:Y:S05]  /*7040*/  @!P0 BRA `(.L_x_169) ;  /* 0x0000000400208947 */ /* 0x000fea0003800000 */
[----:B------:R-:W-:Y:S02]  /*7050*/  IMAD.SHL.U32 R19, R19, 0x80, RZ ;  /* 0x0000008013137824 */ /* 0x000fe400078e00ff */
[----:B------:R-:W-:Y:S02]  /*7060*/  IMAD.SHL.U32 R15, R13, 0x80, RZ ;  /* 0x000000800d0f7824 */ /* 0x000fe400078e00ff */
[----:B------:R-:W-:Y:S02]  /*7070*/  IMAD.U32 R21, RZ, RZ, UR44 ;  /* 0x0000002cff157e24 */ /* 0x000fe4000f8e00ff */
[----:B------:R-:W-:Y:S02]  /*7080*/  IMAD.U32 R23, RZ, RZ, UR22 ;  /* 0x00000016ff177e24 */ /* 0x000fe4000f8e00ff */
[----:B------:R-:W-:Y:S02]  /*7090*/  IMAD.MOV.U32 R4, RZ, RZ, R0 ;  /* 0x000000ffff047224 */ /* 0x000fe400078e0000 */
[----:B------:R-:W-:-:S02]  /*70a0*/  IMAD.MOV.U32 R5, RZ, RZ, R10 ;  /* 0x000000ffff057224 */ /* 0x000fc400078e000a */
[----:B------:R-:W-:Y:S02]  /*70b0*/  IMAD.MOV.U32 R7, RZ, RZ, R9 ;  /* 0x000000ffff077224 */ /* 0x000fe400078e0009 */
[----:B------:R-:W-:Y:S02]  /*70c0*/  VIADD R24, R19, 0x40 ;  /* 0x0000004013187836 */ /* 0x000fe40000000000 */
[----:B------:R-:W-:-:S07]  /*70d0*/  VIADD R25, R15, 0x40 ;  /* 0x000000400f197836 */ /* 0x000fce0000000000 */
.L_x_172:
[----:B------:R-:W0:Y:S01]  /*70e0*/  S2R R14, SR_CgaCtaId ;  /* 0x00000000000e7919 */ /* 0x000e220000008800 */
[----:B------:R-:W-:Y:S02]  /*70f0*/  MOV R13, 0x400 ;  /* 0x00000400000d7802 */ /* 0x000fe40000000f00 */
[----:B------:R-:W-:Y:S02]  /*7100*/  ISETP.NE.AND P1, PT, R11, RZ, PT ;  /* 0x000000ff0b00720c */ /* 0x000fe40003f25270 */
[----:B0-----:R-:W-:Y:S02]  /*7110*/  LEA R22, R14, R13, 0x18 ;  /* 0x0000000d0e167211 */ /* 0x001fe400078ec0ff */
[----:B------:R-:W-:-:S09]  /*7120*/  SHF.L.U32 R13, R5, 0x1f, RZ ;  /* 0x0000001f050d7819 */ /* 0x000fd200000006ff */
[----:B------:R-:W0:Y:S01]  /*7130*/  @!P1 LDC R14, c[0x0][0x500] ;  /* 0x00014000ff0e9b82 */ /* 0x000e220000000800 */
[----:B------:R-:W-:-:S04]  /*7140*/  IMAD R20, R7, 0x8, R22 ;  /* 0x0000000807147824 */ /* 0x000fc800078e0216 */
[----:B------:R-:W1:Y:S02]  /*7150*/  SYNCS.PHASECHK.TRANS64.TRYWAIT P0, [R20+URZ+0x10], R13 ;  /* 0x0000100d140075a7 */ /* 0x000e64000800017f */
[----:B-1----:R-:W-:Y:S05]  /*7160*/  @!P0 BRA `(.L_x_170) ;  /* 0x0000000c006c8947 */ /* 0x002fea0003800000 */
.L_x_187:
[----:B-1----:R-:W-:Y:S01]  /*7170*/  PRMT R13, R12, 0x9910, RZ ;  /* 0x000099100c0d7816 */ /* 0x002fe200000000ff */
[----:B0-----:R0:W-:Y:S03]  /*7180*/  @!P1 SYNCS.ARRIVE.TRANS64 RZ, [R20+URZ], R14 ;  /* 0x0000000e14ff99a7 */ /* 0x0011e6000800003f */
[----:B------:R-:W-:-:S13]  /*7190*/  ISETP.NE.AND P0, PT, R13, 0x2, PT ;  /* 0x000000020d00780c */ /* 0x000fda0003f05270 */
[----:B0-----:R-:W-:Y:S05]  /*71a0*/  @P0 BRA `(.L_x_171) ;  /* 0x0000000000040947 */ /* 0x001fea0003800000 */
[----:B------:R-:W-:Y:S01]  /*71b0*/  BPT.TRAP 0x1 ;  /* 0x000000040000795c */ /* 0x000fe20000300000 */
.L_x_171:
[----:B------:R-:W-:Y:S01]  /*71c0*/  R2UR UR5, R7 ;  /* 0x00000000070572ca */ /* 0x000fe200000e0000 */
[----:B------:R-:W-:Y:S01]  /*71d0*/  UIADD3 UR14, UP0, UR42, 0xf0, URZ ;  /* 0x000000f02a0e7890 */ /* 0x000fe2000ff1e03f */
[----:B------:R-:W-:Y:S01]  /*71e0*/  R2UR UR9, R22 ;  /* 0x00000000160972ca */ /* 0x000fe200000e0000 */
[----:B------:R-:W-:Y:S01]  /*71f0*/  UPRMT UR31, URZ, 0x5410, UR30 ;  /* 0x000054103f1f7896 */ /* 0x000fe2000800001e */
[----:B------:R-:W-:Y:S01]  /*7200*/  R2UR UR33, R20 ;  /* 0x00000000142172ca */ /* 0x000fe200000e0000 */
[----:B------:R-:W-:Y:S01]  /*7210*/  UIADD3.X UR15, URZ, UR43, URZ, UP0, !UPT ;  /* 0x0000002b3f0f7290 */ /* 0x000fe200087fe43f */
[----:B------:R-:W-:Y:S01]  /*7220*/  R2UR UR35, R21 ;  /* 0x00000000152372ca */ /* 0x000fe200000e0000 */
[----:B------:R-:W-:Y:S01]  /*7230*/  VIADD R4, R4, 0xffffffff ;  /* 0xffffffff04047836 */ /* 0x000fe20000000000 */
[----:B------:R-:W-:Y:S01]  /*7240*/  R2UR UR36, R6 ;  /* 0x00000000062472ca */ /* 0x000fe200000e0000 */
[----:B------:R-:W-:Y:S01]  /*7250*/  UMOV UR6, 0x0 ;  /* 0x0000000000067882 */ /* 0x000fe20000000000 */
[----:B------:R-:W-:Y:S01]  /*7260*/  R2UR UR34, R19 ;  /* 0x00000000132272ca */ /* 0x000fe200000e0000 */
[----:B------:R-:W-:Y:S01]  /*7270*/  UMOV UR7, 0x10000000 ;  /* 0x1000000000077882 */ /* 0x000fe20000000000 */
[----:B------:R-:W-:Y:S01]  /*7280*/  R2UR UR26, R24 ;  /* 0x00000000181a72ca */ /* 0x000fe200000e0000 */
[----:B------:R-:W-:Y:S01]  /*7290*/  USHF.L.U32 UR5, UR5, 0xd, URZ ;  /* 0x0000000d05057899 */ /* 0x000fe2000800063f */
[----:B------:R-:W-:Y:S01]  /*72a0*/  R2UR UR19, R23 ;  /* 0x00000000171372ca */ /* 0x000fe200000e0000 */
[----:B------:R-:W-:Y:S01]  /*72b0*/  UIADD3 UR4, UP1, UR42, 0x1f0, URZ ;  /* 0x000001f02a047890 */ /* 0x000fe2000ff3e03f */
[----:B------:R-:W-:Y:S01]  /*72c0*/  R2UR UR18, R15 ;  /* 0x000000000f1272ca */ /* 0x000fe200000e0000 */
[----:B------:R-:W-:Y:S01]  /*72d0*/  ULEA UR8, UR37, UR5, 0xb ;  /* 0x0000000525087291 */ /* 0x000fe2000f8e583f */
[----:B------:R-:W-:Y:S01]  /*72e0*/  R2UR UR10, R25 ;  /* 0x00000000190a72ca */ /* 0x000fe200000e0000 */
[----:B------:R-:W-:Y:S01]  /*72f0*/  ULOP3.LUT UR5, UR5, 0x800, UR40, 0xf8, !UPT ;  /* 0x0000080005057892 */ /* 0x000fe2000f8ef828 */
[----:B------:R-:W-:Y:S01]  /*7300*/  ISETP.GT.AND P1, PT, R4, 0x1, PT ;  /* 0x000000010400780c */ /* 0x000fe20003f24270 */
[----:B------:R-:W-:Y:S01]  /*7310*/  ULEA UR8, UR8, UR9, 0x1 ;  /* 0x0000000908087291 */ /* 0x000fe2000f8e083f */
[----:B------:R-:W-:Y:S01]  /*7320*/  VIADD R7, R7, 0x1 ;  /* 0x0000000107077836 */ /* 0x000fe20000000000 */
[----:B------:R-:W-:Y:S01]  /*7330*/  ULEA UR5, UR5, UR9, 0x1 ;  /* 0x0000000905057291 */ /* 0x000fe2000f8e083f */
[----:B------:R-:W-:Y:S01]  /*7340*/  VIADD R23, R23, 0x40 ;  /* 0x0000004017177836 */ /* 0x000fe20000000000 */
[----:B------:R-:W-:Y:S01]  /*7350*/  UIADD3 UR32, UR8, 0x100, URZ ;  /* 0x0000010008207890 */ /* 0x000fe2000fffe03f */
[----:B------:R-:W-:Y:S01]  /*7360*/  VIADD R21, R21, 0x40 ;  /* 0x0000004015157836 */ /* 0x000fe20000000000 */
[----:B------:R-:W-:Y:S01]  /*7370*/  UIADD3 UR24, UR8, 0x2100, URZ ;  /* 0x0000210008187890 */ /* 0x000fe2000fffe03f */
[C---:B------:R-:W-:Y:S01]  /*7380*/  ISETP.NE.AND P0, PT, R7.reuse, 0x2, PT ;  /* 0x000000020700780c */ /* 0x040fe20003f05270 */
[----:B------:R-:W-:Y:S01]  /*7390*/  UMOV UR25, UR33 ;  /* 0x0000002100197c82 */ /* 0x000fe20008000000 */
[----:B------:R-:W-:Y:S01]  /*73a0*/  UMOV UR27, UR35 ;  /* 0x00000023001b7c82 */ /* 0x000fe20008000000 */
[----:B------:R-:W-:Y:S01]  /*73b0*/  UMOV UR28, UR36 ;  /* 0x00000024001c7c82 */ /* 0x000fe20008000000 */
[----:B------:R-:W-:Y:S01]  /*73c0*/  UIADD3 UR16, UR5, 0x8100, URZ ;  /* 0x0000810005107890 */ /* 0x000fe2000fffe03f */
[----:B------:R-:W-:Y:S01]  /*73d0*/  SEL R14, RZ, 0x1, P0 ;  /* 0x00000001ff0e7807 */ /* 0x000fe20000000000 */
[----:B------:R-:W-:Y:S01]  /*73e0*/  UTMALDG.3D.MULTICAST [UR32], [UR14], UR31, desc[UR6] ;  /* 0x000006200e0073b4 */ /* 0x000fe2000801181f */
[----:B------:R-:W-:Y:S01]  /*73f0*/  UIADD3 UR8, UR5, 0xa100, URZ ;  /* 0x0000a10005087890 */ /* 0x000fe2000fffe03f */
[----:B------:R-:W-:Y:S01]  /*7400*/  SEL R7, R7, RZ, P0 ;  /* 0x000000ff07077207 */ /* 0x000fe20000000000 */
[----:B------:R-:W-:Y:S01]  /*7410*/  UIADD3.X UR5, URZ, UR43, URZ, UP1, !UPT ;  /* 0x0000002b3f057290 */ /* 0x000fe20008ffe43f */
[----:B------:R-:W-:Y:S01]  /*7420*/  LOP3.LUT R5, R5, R14, RZ, 0x3c, !PT ;  /* 0x0000000e05057212 */ /* 0x000fe200078e3cff */
[----:B------:R-:W-:Y:S01]  /*7430*/  UMOV UR17, UR33 ;  /* 0x0000002100117c82 */ /* 0x000fe20008000000 */
[----:B------:R-:W-:Y:S01]  /*7440*/  UMOV UR20, UR36 ;  /* 0x0000002400147c82 */ /* 0x000fe20008000000 */
[----:B------:R-:W-:Y:S01]  /*7450*/  UMOV UR9, UR33 ;  /* 0x0000002100097c82 */ /* 0x000fe20008000000 */
[----:B------:R0:W-:Y:S01]  /*7460*/  UTMALDG.3D.MULTICAST [UR24], [UR14], UR31, desc[UR6] ;  /* 0x000006180e0073b4 */ /* 0x0001e2000801181f */
[----:B------:R-:W-:Y:S01]  /*7470*/  UMOV UR11, UR19 ;  /* 0x00000013000b7c82 */ /* 0x000fe20008000000 */
[----:B------:R-:W-:Y:S01]  /*7480*/  UMOV UR12, UR36 ;  /* 0x00000024000c7c82 */ /* 0x000fe20008000000 */
[----:B0-----:R-:W-:-:S09]  /*7490*/  UPRMT UR14, URZ, 0x5410, UR29 ;  /* 0x000054103f0e7896 */ /* 0x001fd2000800001d */
[----:B------:R0:W-:Y:S01]  /*74a0*/  UTMALDG.3D.MULTICAST [UR16], [UR4], UR14, desc[UR6] ;  /* 0x00000610040073b4 */ /* 0x0001e2000801180e */
[----:B------:R0:W-:Y:S02]  /*74b0*/  UTMALDG.3D.MULTICAST [UR8], [UR4], UR14, desc[UR6] ;  /* 0x00000608040073b4 */ /* 0x0001e4000801180e */
[----:B0-----:R-:W-:Y:S05]  /*74c0*/  @P1 BRA `(.L_x_172) ;  /* 0xfffffffc00041947 */ /* 0x001fea000383ffff */
.L_x_169:
[----:B------:R-:W-:Y:S05]  /*74d0*/  BSYNC B1 ;  /* 0x0000000000017941 */ /* 0x000fea0003800000 */
.L_x_168:
[----:B------:R-:W-:Y:S01]  /*74e0*/  LOP3.LUT P1, RZ, R3, 0xff, RZ, 0xc0, !PT ;  /* 0x000000ff03ff7812 */ /* 0x000fe2000782c0ff */
[----:B------:R-:W-:Y:S01]  /*74f0*/  IMAD.IADD R9, R8, 0x1, R9 ;  /* 0x0000000108097824 */ /* 0x000fe200078e0209 */
[----:B------:R-:W-:Y:S01]  /*7500*/  IADD3 R16, P2, R16, UR38, RZ ;  /* 0x0000002610107c10 */ /* 0x000fe2000ff5e0ff */
[----:B------:R-:W-:Y:S01]  /*7510*/  ULDC.64 UR4, c[0x0][0x650] ;  /* 0x0001940000047ab9 */ /* 0x000fe20000000a00 */
[----:B------:R-:W-:Y:S01]  /*7520*/  BSSY B1, `(.L_x_173) ;  /* 0x000006c000017945 */ /* 0x000fe20003800000 */
[----:B------:R-:W-:Y:S01]  /*7530*/  IMAD.MOV.U32 R19, RZ, RZ, -0x1 ;  /* 0xffffffffff137424 */ /* 0x000fe200078e00ff */
[----:B------:R-:W-:Y:S01]  /*7540*/  SHF.R.U32.HI R3, RZ, 0x1, R9 ;  /* 0x00000001ff037819 */ /* 0x000fe20000011609 */
[----:B------:R-:W-:Y:S01]  /*7550*/  IMAD.MOV.U32 R13, RZ, RZ, -0x1 ;  /* 0xffffffffff0d7424 */ /* 0x000fe200078e00ff */
[----:B------:R-:W-:Y:S01]  /*7560*/  ISETP.GT.U32.AND P0, PT, R9, 0x1, PT ;  /* 0x000000010900780c */ /* 0x000fe20003f04070 */
[----:B------:R-:W-:Y:S01]  /*7570*/  IMAD.MOV.U32 R6, RZ, RZ, -0x1 ;  /* 0xffffffffff067424 */ /* 0x000fe200078e00ff */
[----:B------:R-:W-:-:S02]  /*7580*/  LOP3.LUT R3, R3, 0x1, RZ, 0xc0, !PT ;  /* 0x0000000103037812 */ /* 0x000fc400078ec0ff */
[----:B------:R-:W-:Y:S01]  /*7590*/  ISETP.LT.U32.AND P0, PT, R8, 0x2, P0 ;  /* 0x000000020800780c */ /* 0x000fe20000701070 */
[----:B------:R-:W0:Y:S01]  /*75a0*/  @P1 S2R R5, SR_CgaCtaId ;  /* 0x0000000000051919 */ /* 0x000e220000008800 */
[----:B------:R-:W-:Y:S02]  /*75b0*/  @P1 MOV R4, 0x400 ;  /* 0x0000040000041802 */ /* 0x000fe40000000f00 */
[----:B------:R-:W-:Y:S02]  /*75c0*/  IADD3.X R17, R17, UR41, RZ, P2, !PT ;  /* 0x0000002911117c10 */ /* 0x000fe400097fe4ff */
[----:B------:R-:W-:Y:S02]  /*75d0*/  ISETP.GE.U32.AND P2, PT, R16, UR4, PT ;  /* 0x0000000410007c0c */ /* 0x000fe4000bf46070 */
[----:B------:R-:W-:Y:S02]  /*75e0*/  LOP3.LUT R9, R9, 0x1, RZ, 0xc0, !PT ;  /* 0x0000000109097812 */ /* 0x000fe400078ec0ff */
[----:B0-----:R-:W-:-:S04]  /*75f0*/  @P1 LEA R4, R5, R4, 0x18 ;  /* 0x0000000405041211 */ /* 0x001fc800078ec0ff */
[----:B------:R0:W-:Y:S01]  /*7600*/  @P1 SYNCS.ARRIVE.TRANS64.A1T0 RZ, [R4+URZ+0x38], RZ ;  /* 0x000038ff04ff19a7 */ /* 0x0001e2000810003f */
[----:B------:R-:W-:Y:S02]  /*7610*/  ISETP.NE.U32.AND P1, PT, R3, 0x1, PT ;  /* 0x000000010300780c */ /* 0x000fe40003f25070 */
[----:B------:R-:W-:Y:S02]  /*7620*/  SEL R3, RZ, 0x1, !P0 ;  /* 0x00000001ff037807 */ /* 0x000fe40004000000 */
[----:B------:R-:W-:Y:S02]  /*7630*/  ISETP.GE.U32.AND.EX P0, PT, R17, UR5, PT, P2 ;  /* 0x0000000511007c0c */ /* 0x000fe4000bf06120 */
[----:B------:R-:W-:-:S04]  /*7640*/  ISETP.GT.U32.AND P1, PT, R8, 0x1, !P1 ;  /* 0x000000010800780c */ /* 0x000fc80004f24070 */
[----:B0-----:R-:W-:-:S04]  /*7650*/  SEL R4, RZ, 0x1, !P1 ;  /* 0x00000001ff047807 */ /* 0x001fc80004800000 */
[--C-:B------:R-:W-:Y:S02]  /*7660*/  LOP3.LUT R10, R4, R10, R3.reuse, 0x96, !PT ;  /* 0x0000000a040a7212 */ /* 0x100fe400078e9603 */
[----:B------:R-:W-:Y:S02]  /*7670*/  PRMT R4, RZ, 0x7610, R4 ;  /* 0x00007610ff047816 */ /* 0x000fe40000000004 */
[----:B------:R-:W-:Y:S01]  /*7680*/  PRMT R3, RZ, 0x7610, R3 ;  /* 0x00007610ff037816 */ /* 0x000fe20000000003 */
[----:B------:R-:W-:Y:S06]  /*7690*/  @P0 BRA `(.L_x_174) ;  /* 0x0000000400500947 */ /* 0x000fec0003800000 */
[----:B------:R-:W0:Y:S01]  /*76a0*/  S2R R15, SR_CTAID.X ;  /* 0x00000000000f7919 */ /* 0x000e220000002500 */
[----:B------:R-:W-:Y:S01]  /*76b0*/  ULDC.64 UR4, c[0x0][0x628] ;  /* 0x00018a0000047ab9 */ /* 0x000fe20000000a00 */
[----:B------:R-:W1:Y:S01]  /*76c0*/  LDC R20, c[0x0][0x144] ;  /* 0x00005100ff147b82 */ /* 0x000e620000000800 */
[----:B------:R-:W-:Y:S01]  /*76d0*/  ISETP.NE.U32.AND P0, PT, RZ, UR4, PT ;  /* 0x00000004ff007c0c */ /* 0x000fe2000bf05070 */
[----:B------:R-:W2:Y:S01]  /*76e0*/  S2R R13, SR_CTAID.Y ;  /* 0x00000000000d7919 */ /* 0x000ea20000002600 */
[----:B------:R-:W-:Y:S01]  /*76f0*/  ULDC UR6, c[0x0][0x150] ;  /* 0x0000540000067ab9 */ /* 0x000fe20000000800 */
[----:B------:R-:W-:Y:S01]  /*7700*/  ULDC UR7, c[0x0][0x630] ;  /* 0x00018c0000077ab9 */ /* 0x000fe20000000800 */
[----:B------:R-:W-:Y:S01]  /*7710*/  ISETP.NE.AND.EX P0, PT, RZ, UR5, PT, P0 ;  /* 0x00000005ff007c0c */ /* 0x000fe2000bf05300 */
[----:B------:R-:W-:Y:S01]  /*7720*/  IMAD.MOV.U32 R4, RZ, RZ, R16 ;  /* 0x000000ffff047224 */ /* 0x000fe200078e0010 */
[----:B0-----:R-:W-:-:S05]  /*7730*/  I2FP.F32.U32 R5, R15 ;  /* 0x0000000f00057245 */ /* 0x001fca0000201000 */
[----:B------:R-:W-:Y:S01]  /*7740*/  FMUL R21, R5, UR6 ;  /* 0x0000000605157c20 */ /* 0x000fe20008400000 */
[----:B------:R-:W-:-:S05]  /*7750*/  IMAD.MOV.U32 R5, RZ, RZ, R17 ;  /* 0x000000ffff057224 */ /* 0x000fca00078e0011 */
[----:B--2---:R-:W-:Y:S05]  /*7760*/  @!P0 BRA `(.L_x_175) ;  /* 0x0000000000288947 */ /* 0x004fea0003800000 */
[----:B------:R-:W-:Y:S02]  /*7770*/  ULDC UR6, c[0x0][0x634] ;  /* 0x00018d0000067ab9 */ /* 0x000fe40000000800 */
[----:B------:R-:W-:-:S05]  /*7780*/  IADD3 R5, P0, R16, UR6, RZ ;  /* 0x0000000610057c10 */ /* 0x000fca000ff1e0ff */
[----:B------:R-:W-:-:S04]  /*7790*/  IMAD.X R19, RZ, RZ, R17, P0 ;  /* 0x000000ffff137224 */ /* 0x000fc800000e0611 */
[----:B------:R-:W-:-:S04]  /*77a0*/  IMAD.WIDE.U32 R6, R19, UR4, RZ ;  /* 0x0000000413067c25 */ /* 0x000fc8000f8e00ff */
[----:B------:R-:W-:-:S04]  /*77b0*/  IMAD.WIDE.U32 R6, P0, R5, UR5, R6 ;  /* 0x0000000505067c25 */ /* 0x000fc8000f800006 */
[----:B------:R-:W-:-:S04]  /*77c0*/  IMAD.WIDE.U32 R4, R5, UR4, RZ ;  /* 0x0000000405047c25 */ /* 0x000fc8000f8e00ff */
[----:B------:R-:W-:Y:S01]  /*77d0*/  IMAD.MOV.U32 R4, RZ, RZ, R7 ;  /* 0x000000ffff047224 */ /* 0x000fe200078e0007 */
[----:B------:R-:W-:Y:S01]  /*77e0*/  IADD3 RZ, P1, R5, R6, RZ ;  /* 0x0000000605ff7210 */ /* 0x000fe20007f3e0ff */
[----:B------:R-:W-:-:S04]  /*77f0*/  IMAD.X R5, RZ, RZ, RZ, P0 ;  /* 0x000000ffff057224 */ /* 0x000fc800000e06ff */
[----:B------:R-:W-:-:S08]  /*7800*/  IMAD.WIDE.U32.X R4, R19, UR5, R4, P1 ;  /* 0x0000000513047c25 */ /* 0x000fd000088e0404 */
.L_x_175:
[--C-:B------:R-:W-:Y:S01]  /*7810*/  SHF.R.U64 R14, R4, UR7, R5.reuse ;  /* 0x00000007040e7c19 */ /* 0x100fe20008001205 */
[----:B------:R-:W0:Y:S01]  /*7820*/  F2I.U32.TRUNC.NTZ R21, R21 ;  /* 0x0000001500157305 */ /* 0x000e22000020f000 */
[----:B------:R-:W-:Y:S01]  /*7830*/  SHF.R.U32.HI R4, RZ, UR7, R5 ;  /* 0x00000007ff047c19 */ /* 0x000fe20008011605 */
[----:B------:R-:W-:Y:S01]  /*7840*/  ULDC.64 UR4, c[0x0][0x620] ;  /* 0x0001880000047ab9 */ /* 0x000fe20000000a00 */
[----:B------:R-:W-:Y:S01]  /*7850*/  IADD3 R7, P0, RZ, -R14, RZ ;  /* 0x8000000eff077210 */ /* 0x000fe20007f1e0ff */
[----:B------:R-:W-:Y:S01]  /*7860*/  ULDC.64 UR6, c[0x0][0x640] ;  /* 0x0001900000067ab9 */ /* 0x000fe20000000a00 */
[----:B------:R-:W2:Y:S03]  /*7870*/  LDC R22, c[0x0][0x148] ;  /* 0x00005200ff167b82 */ /* 0x000ea60000000800 */
[----:B------:R-:W-:Y:S01]  /*7880*/  IMAD.X R4, RZ, RZ, ~R4, P0 ;  /* 0x000000ffff047224 */ /* 0x000fe200000e0e04 */
[----:B------:R-:W-:-:S03]  /*7890*/  ISETP.NE.U32.AND P0, PT, RZ, UR6, PT ;  /* 0x00000006ff007c0c */ /* 0x000fc6000bf05070 */
[----:B------:R-:W-:Y:S01]  /*78a0*/  IMAD R6, R4, UR4, RZ ;  /* 0x0000000404067c24 */ /* 0x000fe2000f8e02ff */
[----:B------:R-:W-:Y:S01]  /*78b0*/  ISETP.NE.AND.EX P0, PT, RZ, UR7, PT, P0 ;  /* 0x00000007ff007c0c */ /* 0x000fe2000bf05300 */
[----:B------:R-:W-:Y:S01]  /*78c0*/  IMAD.WIDE.U32 R4, R7, UR4, R16 ;  /* 0x0000000407047c25 */ /* 0x000fe2000f8e0010 */
[----:B------:R-:W-:-:S03]  /*78d0*/  ULDC UR4, c[0x0][0x618] ;  /* 0x0001860000047ab9 */ /* 0x000fc60000000800 */
[----:B------:R-:W-:Y:S01]  /*78e0*/  IMAD R7, R7, UR5, R6 ;  /* 0x0000000507077c24 */ /* 0x000fe2000f8e0206 */
[----:B------:R-:W-:Y:S01]  /*78f0*/  ULDC UR5, c[0x0][0x154] ;  /* 0x0000550000057ab9 */ /* 0x000fe20000000800 */
[----:B0-----:R-:W-:Y:S02]  /*7900*/  IMAD.MOV R6, RZ, RZ, -R21 ;  /* 0x000000ffff067224 */ /* 0x001fe400078e0a15 */
[----:B------:R-:W-:Y:S02]  /*7910*/  IMAD.IADD R5, R5, 0x1, R7 ;  /* 0x0000000105057824 */ /* 0x000fe400078e0207 */
[----:B-1----:R-:W-:Y:S01]  /*7920*/  IMAD R15, R20, R6, R15 ;  /* 0x00000006140f7224 */ /* 0x002fe200078e020f */
[----:B------:R-:W-:Y:S02]  /*7930*/  I2FP.F32.U32 R6, R13 ;  /* 0x0000000d00067245 */ /* 0x000fe40000201000 */
[--C-:B------:R-:W-:Y:S02]  /*7940*/  SHF.R.U64 R19, R4, UR4, R5.reuse ;  /* 0x0000000404137c19 */ /* 0x100fe40008001205 */
[----:B------:R-:W-:Y:S01]  /*7950*/  SHF.R.U32.HI R4, RZ, UR4, R5 ;  /* 0x00000004ff047c19 */ /* 0x000fe20008011605 */
[----:B------:R-:W-:Y:S01]  /*7960*/  FMUL R6, R6, UR5 ;  /* 0x0000000506067c20 */ /* 0x000fe20008400000 */
[----:B------:R-:W-:-:S02]  /*7970*/  ULDC UR4, c[0x0][0x608] ;  /* 0x0001820000047ab9 */ /* 0x000fc40000000800 */
[--C-:B------:R-:W-:Y:S01]  /*7980*/  SHF.R.U64 R21, R19, UR4, R4.reuse ;  /* 0x0000000413157c19 */ /* 0x100fe20008001204 */
[----:B------:R0:W1:Y:S01]  /*7990*/  F2I.U32.TRUNC.NTZ R24, R6 ;  /* 0x0000000600187305 */ /* 0x000062000020f000 */
[----:B------:R-:W-:Y:S01]  /*79a0*/  SHF.R.U32.HI R4, RZ, UR4, R4 ;  /* 0x00000004ff047c19 */ /* 0x000fe20008011604 */
[----:B------:R-:W-:-:S03]  /*79b0*/  ULDC UR4, c[0x0][0x658] ;  /* 0x0001960000047ab9 */ /* 0x000fc60000000800 */
[--C-:B------:R-:W-:Y:S02]  /*79c0*/  SHF.R.U64 R20, R21, UR4, R4.reuse ;  /* 0x0000000415147c19 */ /* 0x100fe40008001204 */
[----:B------:R-:W-:-:S03]  /*79d0*/  SHF.R.U32.HI R23, RZ, UR4, R4 ;  /* 0x00000004ff177c19 */ /* 0x000fc60008011604 */
[----:B------:R-:W-:Y:S02]  /*79e0*/  IMAD.MOV.U32 R4, RZ, RZ, R20 ;  /* 0x000000ffff047224 */ /* 0x000fe400078e0014 */
[----:B------:R-:W-:Y:S01]  /*79f0*/  IMAD.MOV.U32 R5, RZ, RZ, R23 ;  /* 0x000000ffff057224 */ /* 0x000fe200078e0017 */
[----:B0-----:R-:W-:Y:S06]  /*7a00*/  @!P0 BRA `(.L_x_176) ;  /* 0x0000000000288947 */ /* 0x001fec0003800000 */
        /* <DEDUP_REMOVED lines=10> */
.L_x_176:
[----:B------:R-:W-:Y:S01]  /*7ab0*/  ISETP.NE.AND P0, PT, R2, 0x1, PT ;  /* 0x000000010200780c */ /* 0x000fe20003f05270 */
[----:B------:R-:W-:Y:S01]  /*7ac0*/  ULDC UR4, c[0x0][0x648] ;  /* 0x0001920000047ab9 */ /* 0x000fe20000000800 */
[----:B------:R-:W-:Y:S01]  /*7ad0*/  LOP3.LUT R21, R21, UR23, RZ, 0xc0, !PT ;  /* 0x0000001715157c12 */ /* 0x000fe2000f8ec0ff */
[----:B-1----:R-:W-:Y:S01]  /*7ae0*/  IMAD.MOV R24, RZ, RZ, -R24 ;  /* 0x000000ffff187224 */ /* 0x002fe200078e0a18 */
[----:B------:R-:W-:Y:S01]  /*7af0*/  SHF.R.U64 R4, R4, UR4, R5 ;  /* 0x0000000404047c19 */ /* 0x000fe20008001205 */
[----:B------:R-:W-:Y:S01]  /*7b00*/  ULDC UR4, c[0x0][0x638] ;  /* 0x00018e0000047ab9 */ /* 0x000fe20000000800 */
[----:B------:R-:W-:Y:S01]  /*7b10*/  LOP3.LUT R19, R19, UR13, RZ, 0xc0, !PT ;  /* 0x0000000d13137c12 */ /* 0x000fe2000f8ec0ff */
[----:B------:R-:W-:Y:S01]  /*7b20*/  ULDC UR5, c[0x0][0x610] ;  /* 0x0001840000057ab9 */ /* 0x000fe20000000800 */
[----:B------:R-:W-:Y:S02]  /*7b30*/  IMAD.MOV.U32 R6, RZ, RZ, R14 ;  /* 0x000000ffff067224 */ /* 0x000fe400078e000e */
[----:B------:R-:W-:-:S02]  /*7b40*/  IMAD.MOV R5, RZ, RZ, -R4 ;  /* 0x000000ffff057224 */ /* 0x000fc400078e0a04 */
[----:B------:R-:W-:Y:S02]  /*7b50*/  IMAD R4, R4, UR21, R21 ;  /* 0x0000001504047c24 */ /* 0x000fe4000f8e0215 */
[----:B--2---:R-:W-:Y:S02]  /*7b60*/  @P0 IMAD R15, R22, R24, R13 ;  /* 0x00000018160f0224 */ /* 0x004fe400078e020d */
[----:B------:R-:W-:Y:S01]  /*7b70*/  IMAD R20, R5, UR4, R20 ;  /* 0x0000000405147c24 */ /* 0x000fe2000f8e0214 */
[----:B------:R-:W-:Y:S01]  /*7b80*/  ULDC UR4, c[0x0][0x600] ;  /* 0x0001800000047ab9 */ /* 0x000fe20000000800 */
[----:B------:R-:W-:Y:S02]  /*7b90*/  IMAD R15, R4, UR5, R15 ;  /* 0x00000005040f7c24 */ /* 0x000fe4000f8e020f */
[----:B------:R-:W-:Y:S02]  /*7ba0*/  IMAD R20, R20, UR4, R19 ;  /* 0x0000000414147c24 */ /* 0x000fe4000f8e0213 */
[----:B------:R-:W-:-:S03]  /*7bb0*/  IMAD.MOV.U32 R4, RZ, RZ, 0x1 ;  /* 0x00000001ff047424 */ /* 0x000fc600078e00ff */
[----:B------:R-:W-:Y:S02]  /*7bc0*/  SEL R13, R20, R15, !P0 ;  /* 0x0000000f140d7207 */ /* 0x000fe40004000000 */
[----:B------:R-:W-:-:S07]  /*7bd0*/  SEL R19, R15, R20, !P0 ;  /* 0x000000140f137207 */ /* 0x000fce0004000000 */
.L_x_174:
[----:B------:R-:W-:Y:S05]  /*7be0*/  BSYNC B1 ;  /* 0x0000000000017941 */ /* 0x000fea0003800000 */
.L_x_173:
[----:B------:R-:W-:-:S13]  /*7bf0*/  LOP3.LUT P0, RZ, R4, 0xff, RZ, 0xc0, !PT ;  /* 0x000000ff04ff7812 */ /* 0x000fda000780c0ff */
[----:B------:R-:W-:Y:S05]  /*7c00*/  @P0 BRA `(.L_x_177) ;  /* 0xfffffff000f00947 */ /* 0x000fea000383ffff */
[----:B------:R-:W-:Y:S05]  /*7c10*/  BSYNC B0 ;  /* 0x0000000000007941 */ /* 0x000fea0003800000 */
.L_x_166:
[----:B------:R-:W-:-:S03]  /*7c20*/  UMOV UR4, 0xffffffff ;  /* 0xffffffff00047882 */ /* 0x000fc60000000000 */
[----:B------:R-:W-:Y:S05]  /*7c30*/  BRA.DIV UR4, `(.L_x_178) ;  /* 0x0000000204cc7947 */ /* 0x000fea000b800000 */
[----:B------:R-:W-:-:S13]  /*7c40*/  ELECT P6, URZ, PT ;  /* 0x00000000003f782f */ /* 0x000fda00038c0000 */
.L_x_190:
[----:B------:R-:W-:Y:S04]  /*7c50*/  BSSY B0, `(.L_x_179) ;  /* 0x0000019000007945 */ /* 0x000fe80003800000 */
[----:B------:R-:W-:Y:S05]  /*7c60*/  @!P6 BRA `(.L_x_180) ;  /* 0x00000000005ce947 */ /* 0x000fea0003800000 */
[----:B------:R-:W-:-:S04]  /*7c70*/  LOP3.LUT R18, R18, 0x2, RZ, 0xfc, !PT ;  /* 0x0000000212127812 */ /* 0x000fc800078efcff */
[----:B------:R-:W-:-:S13]  /*7c80*/  ISETP.NE.AND P0, PT, R18, 0x3, PT ;  /* 0x000000031200780c */ /* 0x000fda0003f05270 */
[----:B------:R-:W-:Y:S05]  /*7c90*/  @!P0 BRA `(.L_x_181) ;  /* 0x0000000000048947 */ /* 0x000fea0003800000 */
[----:B------:R-:W-:Y:S01]  /*7ca0*/  BPT.TRAP 0x1 ;  /* 0x000000040000795c */ /* 0x000fe20000300000 */
.L_x_181:
[----:B------:R-:W0:Y:S01]  /*7cb0*/  S2R R3, SR_CgaCtaId ;  /* 0x0000000000037919 */ /* 0x000e220000008800 */
[----:B------:R-:W-:Y:S02]  /*7cc0*/  MOV R0, 0x400 ;  /* 0x0000040000007802 */ /* 0x000fe40000000f00 */
[----:B------:R-:W-:Y:S02]  /*7cd0*/  SHF.L.U32 R2, R10, 0x1f, RZ ;  /* 0x0000001f0a027819 */ /* 0x000fe400000006ff */
[----:B0-----:R-:W-:-:S05]  /*7ce0*/  LEA R0, R3, R0, 0x18 ;  /* 0x0000000003007211 */ /* 0x001fca00078ec0ff */
[----:B------:R-:W-:-:S04]  /*7cf0*/  VIADD R0, R0, 0x10 ;  /* 0x0000001000007836 */ /* 0x000fc80000000000 */
[C---:B------:R-:W-:Y:S02]  /*7d00*/  IMAD R5, R9.reuse, 0x8, R0 ;  /* 0x0000000809057824 */ /* 0x040fe400078e0200 */
[----:B------:R-:W-:Y:S02]  /*7d10*/  VIADD R9, R9, 0x1 ;  /* 0x0000000109097836 */ /* 0x000fe40000000000 */
[----:B------:R-:W0:Y:S03]  /*7d20*/  SYNCS.PHASECHK.TRANS64.TRYWAIT P0, [R5+URZ], R2 ;  /* 0x00000002050075a7 */ /* 0x000e26000800017f */
[----:B------:R-:W-:-:S04]  /*7d30*/  ISETP.NE.AND P1, PT, R9, 0x2, PT ;  /* 0x000000020900780c */ /* 0x000fc80003f25270 */
[----:B------:R-:W-:Y:S02]  /*7d40*/  SEL R3, RZ, 0x1, P1 ;  /* 0x00000001ff037807 */ /* 0x000fe40000800000 */
[----:B------:R-:W-:Y:S02]  /*7d50*/  SEL R9, R9, RZ, P1 ;  /* 0x000000ff09097207 */ /* 0x000fe40000800000 */
[----:B------:R-:W-:Y:S01]  /*7d60*/  LOP3.LUT R3, R10, R3, RZ, 0x3c, !PT ;  /* 0x000000030a037212 */ /* 0x000fe200078e3cff */
[----:B0-----:R-:W-:Y:S06]  /*7d70*/  @!P0 BRA `(.L_x_182) ;  /* 0x00000000009c8947 */ /* 0x001fec0003800000 */
.L_x_191:
[----:B------:R-:W-:Y:S01]  /*7d80*/  IMAD R9, R9, 0x8, R0 ;  /* 0x0000000809097824 */ /* 0x000fe200078e0200 */
[----:B------:R-:W-:-:S07]  /*7d90*/  SHF.L.U32 R0, R3, 0x1f, RZ ;  /* 0x0000001f03007819 */ /* 0x000fce00000006ff */
.L_x_183:
[----:B-1----:R1:W2:Y:S02]  /*7da0*/  SYNCS.PHASECHK.TRANS64.TRYWAIT P0, [R9+URZ], R0 ;  /* 0x00000000090075a7 */ /* 0x0022a4000800017f */
[----:B--2---:R-:W-:Y:S05]  /*7db0*/  @!P0 NANOSLEEP.SYNCS 0x989680 ;  /* 0x009896800000895d */ /* 0x004fea0003900000 */
[----:B------:R-:W2:Y:S02]  /*7dc0*/  @!P0 SYNCS.PHASECHK.TRANS64 P0, [R9+URZ], R0 ;  /* 0x00000000090085a7 */ /* 0x000ea4000800007f */
[----:B--2---:R-:W-:Y:S05]  /*7dd0*/  @!P0 BRA `(.L_x_183) ;  /* 0xfffffffc00f08947 */ /* 0x004fea000383ffff */
.L_x_180:
[----:B------:R-:W-:Y:S05]  /*7de0*/  BSYNC B0 ;  /* 0x0000000000007941 */ /* 0x000fea0003800000 */
.L_x_179:
[----:B------:R-:W-:Y:S05]  /*7df0*/  EXIT ;  /* 0x000000000000794d */ /* 0x000fea0003800000 */
.L_x_21:
[----:B-1----:R1:W2:Y:S02]  /*7e00*/  SYNCS.PHASECHK.TRANS64.TRYWAIT P1, [R3+URZ], R0 ;  /* 0x00000000030075a7 */ /* 0x0022a4000802017f */
[----:B--2---:R-:W-:Y:S05]  /*7e10*/  @!P1 NANOSLEEP.SYNCS 0x989680 ;  /* 0x009896800000995d */ /* 0x004fea0003900000 */
[----:B------:R-:W2:Y:S02]  /*7e20*/  @!P1 SYNCS.PHASECHK.TRANS64 P1, [R3+URZ], R0 ;  /* 0x00000000030095a7 */ /* 0x000ea4000802007f */
[----:B--2---:R-:W-:Y:S05]  /*7e30*/  @!P1 BRA `(.L_x_21) ;  /* 0xfffffffc00f09947 */ /* 0x004fea000383ffff */
[----:B------:R-:W-:Y:S05]  /*7e40*/  BRA `(.L_x_20) ;  /* 0xffffff9800447947 */ /* 0x000fea000383ffff */
.L_x_26:
[----:B-1----:R1:W2:Y:S02]  /*7e50*/  SYNCS.PHASECHK.TRANS64.TRYWAIT P1, [R5+URZ], R4 ;  /* 0x00000004050075a7 */ /* 0x0022a4000802017f */
[----:B--2---:R-:W-:Y:S05]  /*7e60*/  @!P1 NANOSLEEP.SYNCS 0x989680 ;  /* 0x009896800000995d */ /* 0x004fea0003900000 */
[----:B------:R-:W2:Y:S02]  /*7e70*/  @!P1 SYNCS.PHASECHK.TRANS64 P1, [R5+URZ], R4 ;  /* 0x00000004050095a7 */ /* 0x000ea4000802007f */
[----:B--2---:R-:W-:Y:S05]  /*7e80*/  @!P1 BRA `(.L_x_26) ;  /* 0xfffffffc00f09947 */ /* 0x004fea000383ffff */
[----:B------:R-:W-:Y:S05]  /*7e90*/  BRA `(.L_x_25) ;  /* 0xffffff9c00207947 */ /* 0x000fea000383ffff */
.L_x_167:
[----:B------:R-:W-:Y:S01]  /*7ea0*/  BSSY B1, `(.L_x_184) ;  /* 0x0000006000017945 */ /* 0x000fe20003800000 */
[----:B------:R-:W-:-:S07]  /*7eb0*/  IMAD.MOV.U32 R15, RZ, RZ, -0x1 ;  /* 0xffffffffff0f7424 */ /* 0x000fce00078e00ff */
[----:B------:R-:W-:Y:S05]  /*7ec0*/  WARPSYNC.COLLECTIVE R15, `(.L_x_185) ;  /* 0x000000000f0c7348 */ /* 0x000fea0003c00000 */
[----:B------:R-:W-:Y:S02]  /*7ed0*/  ELECT P6, UR62, PT ;  /* 0x00000000003e782f */ /* 0x000fe400038c0000 */
[----:B------:R-:W-:Y:S01]  /*7ee0*/  MOV R14, UR62 ;  /* 0x0000003e000e7c02 */ /* 0x000fe20008000f00 */
[----:B------:R-:W-:Y:S10]  /*7ef0*/  ENDCOLLECTIVE ;  /* 0x000000000000791b */ /* 0x000ff40003800000 */
.L_x_185:
[----:B------:R-:W-:Y:S05]  /*7f00*/  BSYNC B1 ;  /* 0x0000000000017941 */ /* 0x000fea0003800000 */
.L_x_184:
[----:B------:R-:W-:Y:S05]  /*7f10*/  BRA `(.L_x_186) ;  /* 0xfffffff000387947 */ /* 0x000fea000383ffff */
.L_x_170:
[----:B-1----:R1:W2:Y:S02]  /*7f20*/  SYNCS.PHASECHK.TRANS64.TRYWAIT P0, [R20+URZ+0x10], R13 ;  /* 0x0000100d140075a7 */ /* 0x0022a4000800017f */
[----:B--2---:R-:W-:Y:S05]  /*7f30*/  @!P0 NANOSLEEP.SYNCS 0x989680 ;  /* 0x009896800000895d */ /* 0x004fea0003900000 */
[----:B------:R-:W2:Y:S02]  /*7f40*/  @!P0 SYNCS.PHASECHK.TRANS64 P0, [R20+URZ+0x10], R13 ;  /* 0x0000100d140085a7 */ /* 0x000ea4000800007f */
[----:B--2---:R-:W-:Y:S05]  /*7f50*/  @!P0 BRA `(.L_x_170) ;  /* 0xfffffffc00f08947 */ /* 0x004fea000383ffff */
[----:B------:R-:W-:Y:S05]  /*7f60*/  BRA `(.L_x_187) ;  /* 0xfffffff000807947 */ /* 0x000fea000383ffff */
.L_x_178:
[----:B------:R-:W-:Y:S01]  /*7f70*/  BSSY B0, `(.L_x_188) ;  /* 0x0000006000007945 */ /* 0x000fe20003800000 */
[----:B------:R-:W-:-:S07]  /*7f80*/  IMAD.MOV.U32 R15, RZ, RZ, -0x1 ;  /* 0xffffffffff0f7424 */ /* 0x000fce00078e00ff */
[----:B------:R-:W-:Y:S05]  /*7f90*/  WARPSYNC.COLLECTIVE R15, `(.L_x_189) ;  /* 0x000000000f0c7348 */ /* 0x000fea0003c00000 */
[----:B------:R-:W-:Y:S02]  /*7fa0*/  ELECT P6, UR62, PT ;  /* 0x00000000003e782f */ /* 0x000fe400038c0000 */
[----:B------:R-:W-:Y:S01]  /*7fb0*/  MOV R14, UR62 ;  /* 0x0000003e000e7c02 */ /* 0x000fe20008000f00 */
[----:B------:R-:W-:Y:S10]  /*7fc0*/  ENDCOLLECTIVE ;  /* 0x000000000000791b */ /* 0x000ff40003800000 */
.L_x_189:
[----:B------:R-:W-:Y:S05]  /*7fd0*/  BSYNC B0 ;  /* 0x0000000000007941 */ /* 0x000fea0003800000 */
.L_x_188:
[----:B------:R-:W-:Y:S05]  /*7fe0*/  BRA `(.L_x_190) ;  /* 0xfffffffc00187947 */ /* 0x000fea000383ffff */
.L_x_182:
[----:B0-----:R0:W1:Y:S02]  /*7ff0*/  SYNCS.PHASECHK.TRANS64.TRYWAIT P0, [R5+URZ], R2 ;  /* 0x00000002050075a7 */ /* 0x001064000800017f */
[----:B-1----:R-:W-:Y:S05]  /*8000*/  @!P0 NANOSLEEP.SYNCS 0x989680 ;  /* 0x009896800000895d */ /* 0x002fea0003900000 */
[----:B------:R-:W1:Y:S02]  /*8010*/  @!P0 SYNCS.PHASECHK.TRANS64 P0, [R5+URZ], R2 ;  /* 0x00000002050085a7 */ /* 0x000e64000800007f */
[----:B-1----:R-:W-:Y:S05]  /*8020*/  @!P0 BRA `(.L_x_182) ;  /* 0xfffffffc00f08947 */ /* 0x002fea000383ffff */
[----:B------:R-:W-:Y:S05]  /*8030*/  BRA `(.L_x_191) ;  /* 0xfffffffc00507947 */ /* 0x000fea000383ffff */
.L_x_192:
[----:B------:R-:W-:-:S00]  /*8040*/  BRA `(.L_x_192) ;  /* 0xfffffffc00fc7947 */ /* 0x000fc0000383ffff */
[----:B------:R-:W-:-:S00]  /*8050*/  NOP ;  /* 0x0000000000007918 */ /* 0x000fc00000000000 */
        /* <DEDUP_REMOVED lines=10> */
.L_x_193:


//--------------------- .nv.global.init           --------------------------
	.section	.nv.global.init,"aw",@progbits
.nv.global.init:
	.type		$str$22,@object
	.size		$str$22,($str$23 - $str$22)
$str$22:
        /*0000*/ 	.byte	0x6b, 0x5f, 0x74, 0x69, 0x6c, 0x65, 0x5f, 0x63, 0x6f, 0x75, 0x6e, 0x74, 0x20, 0x3e, 0x3d, 0x20
        /*0010*/ 	.byte	0x31, 0x00
	.type		$str$23,@object
	.size		$str$23,(__unnamed_1 - $str$23)
$str$23:
        /*0012*/ 	.byte	0x2f, 0x74, 0x6d, 0x70, 0x2f, 0x63, 0x75, 0x74, 0x6c, 0x61, 0x73, 0x73, 0x5f, 0x73, 0x77, 0x65
        /*0022*/ 	.byte	0x65, 0x70, 0x5f, 0x73, 0x72, 0x63, 0x2f, 0x69, 0x6e, 0x63, 0x6c, 0x75, 0x64, 0x65, 0x2f, 0x63
        /*0032*/ 	.byte	0x75, 0x74, 0x6c, 0x61, 0x73, 0x73, 0x2f, 0x67, 0x65, 0x6d, 0x6d, 0x2f, 0x63, 0x6f, 0x6c, 0x6c
        /*0042*/ 	.byte	0x65, 0x63, 0x74, 0x69, 0x76, 0x65, 0x2f, 0x73, 0x6d, 0x39, 0x30, 0x5f, 0x6d, 0x6d, 0x61, 0x5f
        /*0052*/ 	.byte	0x74, 0x6d, 0x61, 0x5f, 0x67, 0x6d, 0x6d, 0x61, 0x5f, 0x73, 0x73, 0x5f, 0x77, 0x61, 0x72, 0x70
        /*0062*/ 	.byte	0x73, 0x70, 0x65, 0x63, 0x69, 0x61, 0x6c, 0x69, 0x7a, 0x65, 0x64, 0x2e, 0x68, 0x70, 0x70, 0x00
	.type		__unnamed_1,@object
	.size		__unnamed_1,(.L_0 - __unnamed_1)
__unnamed_1:
        /*0072*/ 	.byte	0x76, 0x6f, 0x69, 0x64, 0x20, 0x63, 0x75, 0x74, 0x6c, 0x61, 0x73, 0x73, 0x3a, 0x3a, 0x67, 0x65
        /* <DEDUP_REMOVED lines=181> */
        /*0bd2*/ 	.byte	0x00
.L_0:


//--------------------- .nv.shared._ZN7cutlass13device_kernelINS_4gemm6kernel13GemmUniversalIN4cute5tupleIJiiiiEEENS1_10collective13CollectiveMmaINS1_34MainloopSm90TmaGmmaWarpSpecializedILi2ENS5_IJNS4_1CILi2EEESB_NSA_ILi1EEEEEENS1_35KernelTmaWarpSpecializedCooperativeEEENS5_IJNSA_ILi128EEESG_NSA_ILi64EEEEEENS_6half_tENS5_IJSC_llEEESJ_SK_NS4_8TiledMMAINS4_8MMA_AtomIJNS4_4SM904GMMA26MMA_64x128x16_F32F16F16_SSILNSO_5MajorE1ELSQ_1ELNSO_7ScaleInE1ELSR_1EEEEEENS4_6LayoutINS5_IJSB_SC_SC_EEENS5_IJSC_NSA_ILi0EEESW_EEEEENS5_IJNS4_10UnderscoreESZ_SZ_EEEEENS4_23SM90_TMA_LOAD_MULTICASTENS4_14ComposedLayoutINS4_7SwizzleILi3ELi4ELi3EEENS4_18smem_ptr_flag_bitsILi16EEENSU_INS5_IJSH_NSA_ILi8EEEEEENS5_IJSC_SH_EEEEEEEvNS4_8identityES12_S1C_vS1D_EENS_8epilogue10collective6detail29Sm90TmaWarpSpecializedAdapterINS1G_15DefaultEpilogueISJ_NS5_IJlSC_lEEES1K_NS1F_6thread17LinearCombinationISJ_Li1EffLNS1L_9ScaleType4KindE0ELNS_15FloatRoundStyleE2ESJ_EENS1_15EpilogueDefaultEEEEEvvEEEEvNT_6ParamsE --------------------------
	.section	.nv.shared._ZN7cutlass13device_kernelINS_4gemm6kernel13GemmUniversalIN4cute5tupleIJiiiiEEENS1_10collective13CollectiveMmaINS1_34MainloopSm90TmaGmmaWarpSpecializedILi2ENS5_IJNS4_1CILi2EEESB_NSA_ILi1EEEEEENS1_35KernelTmaWarpSpecializedCooperativeEEENS5_IJNSA_ILi128EEESG_NSA_ILi64EEEEEENS_6half_tENS5_IJSC_llEEESJ_SK_NS4_8TiledMMAINS4_8MMA_AtomIJNS4_4SM904GMMA26MMA_64x128x16_F32F16F16_SSILNSO_5MajorE1ELSQ_1ELNSO_7ScaleInE1ELSR_1EEEEEENS4_6LayoutINS5_IJSB_SC_SC_EEENS5_IJSC_NSA_ILi0EEESW_EEEEENS5_IJNS4_10UnderscoreESZ_SZ_EEEEENS4_23SM90_TMA_LOAD_MULTICASTENS4_14ComposedLayoutINS4_7SwizzleILi3ELi4ELi3EEENS4_18smem_ptr_flag_bitsILi16EEENSU_INS5_IJSH_NSA_ILi8EEEEEENS5_IJSC_SH_EEEEEEEvNS4_8identityES12_S1C_vS1D_EENS_8epilogue10collective6detail29Sm90TmaWarpSpecializedAdapterINS1G_15DefaultEpilogueISJ_NS5_IJlSC_lEEES1K_NS1F_6thread17LinearCombinationISJ_Li1EffLNS1L_9ScaleType4KindE0ELNS_15FloatRoundStyleE2ESJ_EENS1_15EpilogueDefaultEEEEEvvEEEEvNT_6ParamsE,"aw",@nobits
	.sectionflags	@""
	.align	16
	.zero		1024


//--------------------- .nv.shared.reserved.0     --------------------------
	.section	.nv.shared.reserved.0,"aw",@nobits
	.weak		__nv_reservedSMEM_offset_0_alias
	.size		__nv_reservedSMEM_offset_0_alias, 0, 0
	.other		__nv_reservedSMEM_offset_0_alias,@"STO_CUDA_RESERVED_SHARED STV_DEFAULT"
__nv_reservedSMEM_offset_0_alias:
	.zero		0


//--------------------- .nv.global                --------------------------
	.section	.nv.global,"aw",@nobits
.nv.global:
	.type		_ZN40_INTERNAL_314283ce_4_k_cu_f96663d7_386634cute1_E,@object
	.size		_ZN40_INTERNAL_314283ce_4_k_cu_f96663d7_386634cute1_E,(_ZN40_INTERNAL_314283ce_4_k_cu_f96663d7_386634cuda3std3__45__cpo6cbeginE - _ZN40_INTERNAL_314283ce_4_k_cu_f96663d7_386634cute1_E)
_ZN40_INTERNAL_314283ce_4_k_cu_f96663d7_386634cute1_E:
	.zero		1
	.type		_ZN40_INTERNAL_314283ce_4_k_cu_f96663d7_386634cuda3std3__45__cpo6cbeginE,@object
	.size		_ZN40_INTERNAL_314283ce_4_k_cu_f96663d7_386634cuda3std3__45__cpo6cbeginE,(_ZN40_INTERNAL_314283ce_4_k_cu_f96663d7_386634cuda3std3__48in_placeE - _ZN40_INTERNAL_314283ce_4_k_cu_f96663d7_386634cuda3std3__45__cpo6cbeginE)
_ZN40_INTERNAL_314283ce_4_k_cu_f96663d7_386634cuda3std3__45__cpo6cbeginE:
	.zero		1
	.type		_ZN40_INTERNAL_314283ce_4_k_cu_f96663d7_386634cuda3std3__48in_placeE,@object
	.size		_ZN40_INTERNAL_314283ce_4_k_cu_f96663d7_386634cuda3std3__48in_placeE,(_ZN40_INTERNAL_314283ce_4_k_cu_f96663d7_386634cuda3std6ranges3__45__cpo9iter_moveE - _ZN40_INTERNAL_314283ce_4_k_cu_f96663d7_386634cuda3std3__48in_placeE)
_ZN40_INTERNAL_314283ce_4_k_cu_f96663d7_386634cuda3std3__48in_placeE:
	.zero		1
	.type		_ZN40_INTERNAL_314283ce_4_k_cu_f96663d7_386634cuda3std6ranges3__45__cpo9iter_moveE,@object
	.size		_ZN40_INTERNAL_314283ce_4_k_cu_f96663d7_386634cuda3std6ranges3__45__cpo9iter_moveE,(_ZN40_INTERNAL_314283ce_4_k_cu_f96663d7_386634cuda3std3__45__cpo5beginE - _ZN40_INTERNAL_314283ce_4_k_cu_f96663d7_386634cuda3std6ranges3__45__cpo9iter_moveE)
_ZN40_INTERNAL_314283ce_4_k_cu_f96663d7_386634cuda3std6ranges3__45__cpo9iter_moveE:
	.zero		1
	.type		_ZN40_INTERNAL_314283ce_4_k_cu_f96663d7_386634cuda3std3__45__cpo5beginE,@object
	.size		_ZN40_INTERNAL_314283ce_4_k_cu_f96663d7_386634cuda3std3__45__cpo5beginE,(_ZN40_INTERNAL_314283ce_4_k_cu_f96663d7_386634cuda3std3__442_GLOBAL__N__314283ce_4_k_cu_f96663d7_386636ignoreE - _ZN40_INTERNAL_314283ce_4_k_cu_f96663d7_386634cuda3std3__45__cpo5beginE)
_ZN40_INTERNAL_314283ce_4_k_cu_f96663d7_386634cuda3std3__45__cpo5beginE:
	.zero		1
	.type		_ZN40_INTERNAL_314283ce_4_k_cu_f96663d7_386634cuda3std3__442_GLOBAL__N__314283ce_4_k_cu_f96663d7_386636ignoreE,@object
	.size		_ZN40_INTERNAL_314283ce_4_k_cu_f96663d7_386634cuda3std3__442_GLOBAL__N__314283ce_4_k_cu_f96663d7_386636ignoreE,(_ZN40_INTERNAL_314283ce_4_k_cu_f96663d7_386634cute7productE - _ZN40_INTERNAL_314283ce_4_k_cu_f96663d7_386634cuda3std3__442_GLOBAL__N__314283ce_4_k_cu_f96663d7_386636ignoreE)
_ZN40_INTERNAL_314283ce_4_k_cu_f96663d7_386634cuda3std3__442_GLOBAL__N__314283ce_4_k_cu_f96663d7_386636ignoreE:
	.zero		1
	.type		_ZN40_INTERNAL_314283ce_4_k_cu_f96663d7_386634cute7productE,@object
	.size		_ZN40_INTERNAL_314283ce_4_k_cu_f96663d7_386634cute7productE,(_ZN40_INTERNAL_314283ce_4_k_cu_f96663d7_386634cuda3std3__45__cpo3endE - _ZN40_INTERNAL_314283ce_4_k_cu_f96663d7_386634cute7productE)
_ZN40_INTERNAL_314283ce_4_k_cu_f96663d7_386634cute7productE:
	.zero		1
	.type		_ZN40_INTERNAL_314283ce_4_k_cu_f96663d7_386634cuda3std3__45__cpo3endE,@object
	.size		_ZN40_INTERNAL_314283ce_4_k_cu_f96663d7_386634cuda3std3__45__cpo3endE,(_ZN40_INTERNAL_314283ce_4_k_cu_f96663d7_386634cuda3std3__419piecewise_constructE - _ZN40_INTERNAL_314283ce_4_k_cu_f96663d7_386634cuda3std3__45__cpo3endE)
_ZN40_INTERNAL_314283ce_4_k_cu_f96663d7_386634cuda3std3__45__cpo3endE:
	.zero		1
	.type		_ZN40_INTERNAL_314283ce_4_k_cu_f96663d7_386634cuda3std3__419piecewise_constructE,@object
	.size		_ZN40_INTERNAL_314283ce_4_k_cu_f96663d7_386634cuda3std3__419piecewise_constructE,(_ZN40_INTERNAL_314283ce_4_k_cu_f96663d7_386634cuda3std3__45__cpo4cendE - _ZN40_INTERNAL_314283ce_4_k_cu_f96663d7_386634cuda3std3__419piecewise_constructE)
_ZN40_INTERNAL_314283ce_4_k_cu_f96663d7_386634cuda3std3__419piecewise_constructE:
	.zero		1
	.type		_ZN40_INTERNAL_314283ce_4_k_cu_f96663d7_386634cuda3std3__45__cpo4cendE,@object
	.size		_ZN40_INTERNAL_314283ce_4_k_cu_f96663d7_386634cuda3std3__45__cpo4cendE,(_ZN40_INTERNAL_314283ce_4_k_cu_f96663d7_386634cuda3std6ranges3__45__cpo4swapE - _ZN40_INTERNAL_314283ce_4_k_cu_f96663d7_386634cuda3std3__45__cpo4cendE)
_ZN40_INTERNAL_314283ce_4_k_cu_f96663d7_386634cuda3std3__45__cpo4cendE:
	.zero		1
	.type		_ZN40_INTERNAL_314283ce_4_k_cu_f96663d7_386634cuda3std6ranges3__45__cpo4swapE,@object
	.size		_ZN40_INTERNAL_314283ce_4_k_cu_f96663d7_386634cuda3std6ranges3__45__cpo4swapE,(.L_8 - _ZN40_INTERNAL_314283ce_4_k_cu_f96663d7_386634cuda3std6ranges3__45__cpo4swapE)
_ZN40_INTERNAL_314283ce_4_k_cu_f96663d7_386634cuda3std6ranges3__45__cpo4swapE:
	.zero		1
.L_8:


//--------------------- .nv.constant0._ZN7cutlass13device_kernelINS_4gemm6kernel13GemmUniversalIN4cute5tupleIJiiiiEEENS1_10collective13CollectiveMmaINS1_34MainloopSm90TmaGmmaWarpSpecializedILi2ENS5_IJNS4_1CILi2EEESB_NSA_ILi1EEEEEENS1_35KernelTmaWarpSpecializedCooperativeEEENS5_IJNSA_ILi128EEESG_NSA_ILi64EEEEEENS_6half_tENS5_IJSC_llEEESJ_SK_NS4_8TiledMMAINS4_8MMA_AtomIJNS4_4SM904GMMA26MMA_64x128x16_F32F16F16_SSILNSO_5MajorE1ELSQ_1ELNSO_7ScaleInE1ELSR_1EEEEEENS4_6LayoutINS5_IJSB_SC_SC_EEENS5_IJSC_NSA_ILi0EEESW_EEEEENS5_IJNS4_10UnderscoreESZ_SZ_EEEEENS4_23SM90_TMA_LOAD_MULTICASTENS4_14ComposedLayoutINS4_7SwizzleILi3ELi4ELi3EEENS4_18smem_ptr_flag_bitsILi16EEENSU_INS5_IJSH_NSA_ILi8EEEEEENS5_IJSC_SH_EEEEEEEvNS4_8identityES12_S1C_vS1D_EENS_8epilogue10collective6detail29Sm90TmaWarpSpecializedAdapterINS1G_15DefaultEpilogueISJ_NS5_IJlSC_lEEES1K_NS1F_6thread17LinearCombinationISJ_Li1EffLNS1L_9ScaleType4KindE0ELNS_15FloatRoundStyleE2ESJ_EENS1_15EpilogueDefaultEEEEEvvEEEEvNT_6ParamsE --------------------------
	.section	.nv.constant0._ZN7cutlass13device_kernelINS_4gemm6kernel13GemmUniversalIN4cute5tupleIJiiiiEEENS1_10collective13CollectiveMmaINS1_34MainloopSm90TmaGmmaWarpSpecializedILi2ENS5_IJNS4_1CILi2EEESB_NSA_ILi1EEEEEENS1_35KernelTmaWarpSpecializedCooperativeEEENS5_IJNSA_ILi128EEESG_NSA_ILi64EEEEEENS_6half_tENS5_IJSC_llEEESJ_SK_NS4_8TiledMMAINS4_8MMA_AtomIJNS4_4SM904GMMA26MMA_64x128x16_F32F16F16_SSILNSO_5MajorE1ELSQ_1ELNSO_7ScaleInE1ELSR_1EEEEEENS4_6LayoutINS5_IJSB_SC_SC_EEENS5_IJSC_NSA_ILi0EEESW_EEEEENS5_IJNS4_10UnderscoreESZ_SZ_EEEEENS4_23SM90_TMA_LOAD_MULTICASTENS4_14ComposedLayoutINS4_7SwizzleILi3ELi4ELi3EEENS4_18smem_ptr_flag_bitsILi16EEENSU_INS5_IJSH_NSA_ILi8EEEEEENS5_IJSC_SH_EEEEEEEvNS4_8identityES12_S1C_vS1D_EENS_8epilogue10collective6detail29Sm90TmaWarpSpecializedAdapterINS1G_15DefaultEpilogueISJ_NS5_IJlSC_lEEES1K_NS1F_6thread17LinearCombinationISJ_Li1EffLNS1L_9ScaleType4KindE0ELNS_15FloatRoundStyleE2ESJ_EENS1_15EpilogueDefaultEEEEEvvEEEEvNT_6ParamsE,"a",@progbits
	.sectionflags	@""
	.align	4
.nv.constant0._ZN7cutlass13device_kernelINS_4gemm6kernel13GemmUniversalIN4cute5tupleIJiiiiEEENS1_10collective13CollectiveMmaINS1_34MainloopSm90TmaGmmaWarpSpecializedILi2ENS5_IJNS4_1CILi2EEESB_NSA_ILi1EEEEEENS1_35KernelTmaWarpSpecializedCooperativeEEENS5_IJNSA_ILi128EEESG_NSA_ILi64EEEEEENS_6half_tENS5_IJSC_llEEESJ_SK_NS4_8TiledMMAINS4_8MMA_AtomIJNS4_4SM904GMMA26MMA_64x128x16_F32F16F16_SSILNSO_5MajorE1ELSQ_1ELNSO_7ScaleInE1ELSR_1EEEEEENS4_6LayoutINS5_IJSB_SC_SC_EEENS5_IJSC_NSA_ILi0EEESW_EEEEENS5_IJNS4_10UnderscoreESZ_SZ_EEEEENS4_23SM90_TMA_LOAD_MULTICASTENS4_14ComposedLayoutINS4_7SwizzleILi3ELi4ELi3EEENS4_18smem_ptr_flag_bitsILi16EEENSU_INS5_IJSH_NSA_ILi8EEEEEENS5_IJSC_SH_EEEEEEEvNS4_8identityES12_S1C_vS1D_EENS_8epilogue10collective6detail29Sm90TmaWarpSpecializedAdapterINS1G_15DefaultEpilogueISJ_NS5_IJlSC_lEEES1K_NS1F_6thread17LinearCombinationISJ_Li1EffLNS1L_9ScaleType4KindE0ELNS_15FloatRoundStyleE2ESJ_EENS1_15EpilogueDefaultEEEEEvvEEEEvNT_6ParamsE:
	.zero		1664


//--------------------- SYMBOLS --------------------------

	.type		.nv.reservedSmem.offset0,@object
	.size		.nv.reservedSmem.offset0,0x4
	.type		__assertfail,@function
